	.target	sm_100a

	.elftype	@"ET_EXEC"


//--------------------- .note.nv.tkinfo           --------------------------
	.section	.note.nv.tkinfo,"",@"SHT_NOTE"
	.sectionflags	@"SHF_NOTE_NV_TKINFO"
	.tkinfo
        /*0018*/ 	.word	0x00000081
        /*0030*/ 	.string	""
        /*0030*/ 	.string	"ptxas-blackwell"
        /*0030*/ 	.string	"Cuda compilation tools, release 12.9, V12.9.86"
        /*0030*/ 	.string	"Build cuda_12.9.r12.9/compiler.36037853_0"
        /*0030*/ 	.string	"-v  -suppress-debug-info  -lineinfo  -arch sm_100a "



//--------------------- .note.nv.cuver            --------------------------
	.section	.note.nv.cuver,"",@"SHT_NOTE"
	.sectionflags	@"SHF_NOTE_NV_CUVER"
        /*0018*/ 	.short	0x0001
        /*001a*/ 	.short	0x0064
        /*001c*/ 	.short	0x0001
        /*001e*/ 	.short	0x0000
        /*0020*/ 	.short	0x0001
        /*0022*/ 	.short	0x0000


//--------------------- .nv.info                  --------------------------
	.section	.nv.info,"",@"SHT_CUDA_INFO"
	.align	4


	//----- nvinfo : EIATTR_REGCOUNT
	.align		4
        /*0000*/ 	.byte	0x04, 0x2f
        /*0002*/ 	.short	(.L_4 - .L_3)
	.align		4
.L_3:
        /*0004*/ 	.word	index@(gluon_tcgen05)
        /*0008*/ 	.word	0x00000019


	//----- nvinfo : EIATTR_FRAME_SIZE
	.align		4
.L_4:
        /*000c*/ 	.byte	0x04, 0x11
        /*000e*/ 	.short	(.L_6 - .L_5)
	.align		4
.L_5:
        /*0010*/ 	.word	index@($__internal_2_$__cuda_sm10x_tcgen05_guardrail_trap_unallocated_columns_being_dealloced)
        /*0014*/ 	.word	0x00000000


	//----- nvinfo : EIATTR_FRAME_SIZE
	.align		4
.L_6:
        /*0018*/ 	.byte	0x04, 0x11
        /*001a*/ 	.short	(.L_8 - .L_7)
	.align		4
.L_7:
        /*001c*/ 	.word	index@($__internal_1_$__cuda_sm10x_tcgen05_guardrail_trap_phase_invalid_during_alloc)
        /*0020*/ 	.word	0x00000000


	//----- nvinfo : EIATTR_FRAME_SIZE
	.align		4
.L_8:
        /*0024*/ 	.byte	0x04, 0x11
        /*0026*/ 	.short	(.L_10 - .L_9)
	.align		4
.L_9:
        /*0028*/ 	.word	index@($__internal_0_$__cuda_sm10x_tcgen05_guardrail_trap_col_being_dealloced_not_returned_by_alloc)
        /*002c*/ 	.word	0x00000000


	//----- nvinfo : EIATTR_FRAME_SIZE
	.align		4
.L_10:
        /*0030*/ 	.byte	0x04, 0x11
        /*0032*/ 	.short	(.L_12 - .L_11)
	.align		4
.L_11:
        /*0034*/ 	.word	index@(gluon_tcgen05)
        /*0038*/ 	.word	0x00000000


	//----- nvinfo : EIATTR_MIN_STACK_SIZE
	.align		4
.L_12:
        /*003c*/ 	.byte	0x04, 0x12
        /*003e*/ 	.short	(.L_14 - .L_13)
	.align		4
.L_13:
        /*0040*/ 	.word	index@(gluon_tcgen05)
        /*0044*/ 	.word	0x00000000
.L_14:


//--------------------- .nv.info.gluon_tcgen05    --------------------------
	.section	.nv.info.gluon_tcgen05,"",@"SHT_CUDA_INFO"
	.sectionflags	@""
	.align	4


	//----- nvinfo : EIATTR_CUDA_API_VERSION
	.align		4
        /*0000*/ 	.byte	0x04, 0x37
        /*0002*/ 	.short	(.L_16 - .L_15)
.L_15:
        /*0004*/ 	.word	0x00000081


	//----- nvinfo : EIATTR_KPARAM_INFO
	.align		4
.L_16:
        /*0008*/ 	.byte	0x04, 0x17
        /*000a*/ 	.short	(.L_18 - .L_17)
.L_17:
        /*000c*/ 	.word	0x00000000
        /*0010*/ 	.short	0x000a
        /*0012*/ 	.short	0x0048
        /*0014*/ 	.byte	0x00, 0xf4, 0x21, 0x00


	//----- nvinfo : EIATTR_KPARAM_INFO
	.align		4
.L_18:
        /*0018*/ 	.byte	0x04, 0x17
        /*001a*/ 	.short	(.L_20 - .L_19)
.L_19:
        /*001c*/ 	.word	0x00000000
        /*0020*/ 	.short	0x0009
        /*0022*/ 	.short	0x0040
        /*0024*/ 	.byte	0x00, 0xf4, 0x21, 0x00


	//----- nvinfo : EIATTR_KPARAM_INFO
	.align		4
.L_20:
        /*0028*/ 	.byte	0x04, 0x17
        /*002a*/ 	.short	(.L_22 - .L_21)
.L_21:
        /*002c*/ 	.word	0x00000000
        /*0030*/ 	.short	0x0008
        /*0032*/ 	.short	0x0038
        /*0034*/ 	.byte	0x00, 0xf0, 0x21, 0x00


	//----- nvinfo : EIATTR_KPARAM_INFO
	.align		4
.L_22:
        /*0038*/ 	.byte	0x04, 0x17
        /*003a*/ 	.short	(.L_24 - .L_23)
.L_23:
        /*003c*/ 	.word	0x00000000
        /*0040*/ 	.short	0x0007
        /*0042*/ 	.short	0x0030
        /*0044*/ 	.byte	0x00, 0xf0, 0x21, 0x00


	//----- nvinfo : EIATTR_KPARAM_INFO
	.align		4
.L_24:
        /*0048*/ 	.byte	0x04, 0x17
        /*004a*/ 	.short	(.L_26 - .L_25)
.L_25:
        /*004c*/ 	.word	0x00000000
        /*0050*/ 	.short	0x0006
        /*0052*/ 	.short	0x0028
        /*0054*/ 	.byte	0x00, 0xf0, 0x21, 0x00


	//----- nvinfo : EIATTR_KPARAM_INFO
	.align		4
.L_26:
        /*0058*/ 	.byte	0x04, 0x17
        /*005a*/ 	.short	(.L_28 - .L_27)
.L_27:
        /*005c*/ 	.word	0x00000000
        /*0060*/ 	.short	0x0005
        /*0062*/ 	.short	0x0020
        /*0064*/ 	.byte	0x00, 0xf0, 0x11, 0x00


	//----- nvinfo : EIATTR_KPARAM_INFO
	.align		4
.L_28:
        /*0068*/ 	.byte	0x04, 0x17
        /*006a*/ 	.short	(.L_30 - .L_29)
.L_29:
        /*006c*/ 	.word	0x00000000
        /*0070*/ 	.short	0x0004
        /*0072*/ 	.short	0x001c
        /*0074*/ 	.byte	0x00, 0xf0, 0x11, 0x00


	//----- nvinfo : EIATTR_KPARAM_INFO
	.align		4
.L_30:
        /*0078*/ 	.byte	0x04, 0x17
        /*007a*/ 	.short	(.L_32 - .L_31)
.L_31:
        /*007c*/ 	.word	0x00000000
        /*0080*/ 	.short	0x0003
        /*0082*/ 	.short	0x0018
        /*0084*/ 	.byte	0x00, 0xf0, 0x11, 0x00


	//----- nvinfo : EIATTR_KPARAM_INFO
	.align		4
.L_32:
        /*0088*/ 	.byte	0x04, 0x17
        /*008a*/ 	.short	(.L_34 - .L_33)
.L_33:
        /*008c*/ 	.word	0x00000000
        /*0090*/ 	.short	0x0002
        /*0092*/ 	.short	0x0010
        /*0094*/ 	.byte	0x00, 0xf4, 0x21, 0x00


	//----- nvinfo : EIATTR_KPARAM_INFO
	.align		4
.L_34:
        /*0098*/ 	.byte	0x04, 0x17
        /*009a*/ 	.short	(.L_36 - .L_35)
.L_35:
        /*009c*/ 	.word	0x00000000
        /*00a0*/ 	.short	0x0001
        /*00a2*/ 	.short	0x0008
        /*00a4*/ 	.byte	0x00, 0xf4, 0x21, 0x00


	//----- nvinfo : EIATTR_KPARAM_INFO
	.align		4
.L_36:
        /*00a8*/ 	.byte	0x04, 0x17
        /*00aa*/ 	.short	(.L_38 - .L_37)
.L_37:
        /*00ac*/ 	.word	0x00000000
        /*00b0*/ 	.short	0x0000
        /*00b2*/ 	.short	0x0000
        /*00b4*/ 	.byte	0x00, 0xf4, 0x21, 0x00


	//----- nvinfo : EIATTR_AT_ENTRY_FRAGMENTS
	.align		4
.L_38:
        /*00b8*/ 	.byte	0x04, 0x4f
        /*00ba*/ 	.short	(.L_40 - .L_39)


	//   ....[0]....
.L_39:
        /*00bc*/ 	.word	0x00000004


	//----- nvinfo : EIATTR_RESERVED_SMEM_USED
	.align		4
.L_40:
        /*00c0*/ 	.byte	0x01, 0x41
	.zero		2


	//----- nvinfo : EIATTR_SPARSE_MMA_MASK
	.align		4
        /*00c4*/ 	.byte	0x03, 0x50
        /*00c6*/ 	.short	0x0000


	//----- nvinfo : EIATTR_TCGEN05_1CTA_USED
	.align		4
        /*00c8*/ 	.byte	0x01, 0x51
	.zero		2


	//----- nvinfo : EIATTR_MAXREG_COUNT
	.align		4
        /*00cc*/ 	.byte	0x03, 0x1b
        /*00ce*/ 	.short	0x00ff


	//----- nvinfo : EIATTR_NUM_BARRIERS
	.align		4
        /*00d0*/ 	.byte	0x02, 0x4c
        /*00d2*/ 	.byte	0x01
	.zero		1


	//----- nvinfo : EIATTR_INT_WARP_WIDE_INSTR_OFFSETS
	.align		4
        /*00d4*/ 	.byte	0x04, 0x31
        /*00d6*/ 	.short	(.L_42 - .L_41)


	//   ....[0]....
.L_41:
        /*00d8*/ 	.word	0x00001720


	//   ....[1]....
        /*00dc*/ 	.word	0x00001740


	//   ....[2]....
        /*00e0*/ 	.word	0x000017c0


	//   ....[3]....
        /*00e4*/ 	.word	0x00001bb0


	//   ....[4]....
        /*00e8*/ 	.word	0x00001c00


	//   ....[5]....
        /*00ec*/ 	.word	0x00001c10


	//   ....[6]....
        /*00f0*/ 	.word	0x00001c20


	//   ....[7]....
        /*00f4*/ 	.word	0x00002030


	//   ....[8]....
        /*00f8*/ 	.word	0x00002040


	//   ....[9]....
        /*00fc*/ 	.word	0x000021c0


	//   ....[10]....
        /*0100*/ 	.word	0x00002210


	//   ....[11]....
        /*0104*/ 	.word	0x00002220


	//   ....[12]....
        /*0108*/ 	.word	0x00002250


	//   ....[13]....
        /*010c*/ 	.word	0x00002700


	//   ....[14]....
        /*0110*/ 	.word	0x00002710


	//   ....[15]....
        /*0114*/ 	.word	0x00002af0


	//   ....[16]....
        /*0118*/ 	.word	0x00002b00


	//   ....[17]....
        /*011c*/ 	.word	0x00002dc0


	//   ....[18]....
        /*0120*/ 	.word	0x00002e10


	//----- nvinfo : EIATTR_COOP_GROUP_MASK_REGIDS
	.align		4
.L_42:
        /*0124*/ 	.byte	0x04, 0x29
        /*0126*/ 	.short	(.L_44 - .L_43)


	//   ....[0]....
.L_43:
        /*0128*/ 	.word	0xffffffff


	//   ....[1]....
        /*012c*/ 	.word	0xffffffff


	//   ....[2]....
        /*0130*/ 	.word	0xffffffff


	//   ....[3]....
        /*0134*/ 	.word	0xffffffff


	//   ....[4]....
        /*0138*/ 	.word	0xffffffff


	//   ....[5]....
        /*013c*/ 	.word	0xffffffff


	//   ....[6]....
        /*0140*/ 	.word	0xffffffff


	//   ....[7]....
        /*0144*/ 	.word	0xffffffff


	//   ....[8]....
        /*0148*/ 	.word	0xffffffff


	//   ....[9]....
        /*014c*/ 	.word	0xffffffff


	//----- nvinfo : EIATTR_COOP_GROUP_INSTR_OFFSETS
	.align		4
.L_44:
        /*0150*/ 	.byte	0x04, 0x28
        /*0152*/ 	.short	(.L_46 - .L_45)


	//   ....[0]....
.L_45:
        /*0154*/ 	.word	0x00000050


	//   ....[1]....
        /*0158*/ 	.word	0x00000310


	//   ....[2]....
        /*015c*/ 	.word	0x00000500


	//   ....[3]....
        /*0160*/ 	.word	0x000009c0


	//   ....[4]....
        /*0164*/ 	.word	0x00000b00


	//   ....[5]....
        /*0168*/ 	.word	0x00000fb0


	//   ....[6]....
        /*016c*/ 	.word	0x000010f0


	//   ....[7]....
        /*0170*/ 	.word	0x000015e0


	//   ....[8]....
        /*0174*/ 	.word	0x00002c50


	//   ....[9]....
        /*0178*/ 	.word	0x00002ec0


	//----- nvinfo : EIATTR_VRC_CTA_INIT_COUNT
	.align		4
.L_46:
        /*017c*/ 	.byte	0x02, 0x4a
        /*017e*/ 	.byte	0x80
	.zero		1


	//----- nvinfo : EIATTR_MBARRIER_INSTR_OFFSETS
	.align		4
        /*0180*/ 	.byte	0x04, 0x39
        /*0182*/ 	.short	(.L_48 - .L_47)


	//   ....[0]....
.L_47:
        /*0184*/ 	.word	0x000017e0
        /*0188*/ 	.word	0x000000ff
        /*018c*/ 	.word	0x00020000
        /*0190*/ 	.short	0x0100
        /*0192*/ 	.byte	0x08
	.zero		1


	//   ....[1]....
        /*0194*/ 	.word	0x000017f0
        /*0198*/ 	.word	0x000000ff
        /*019c*/ 	.word	0x00020020
        /*01a0*/ 	.short	0x0100
        /*01a2*/ 	.byte	0x08
	.zero		1


	//   ....[2]....
        /*01a4*/ 	.word	0x000018a0
        /*01a8*/ 	.word	0x000000ff
        /*01ac*/ 	.word	0x00020008
        /*01b0*/ 	.short	0x0100
        /*01b2*/ 	.byte	0x08
	.zero		1


	//   ....[3]....
        /*01b4*/ 	.word	0x000018b0
        /*01b8*/ 	.word	0x000000ff
        /*01bc*/ 	.word	0x00020028
        /*01c0*/ 	.short	0x0100
        /*01c2*/ 	.byte	0x08
	.zero		1


	//   ....[4]....
        /*01c4*/ 	.word	0x00001990
        /*01c8*/ 	.word	0x000000ff
        /*01cc*/ 	.word	0x00020010
        /*01d0*/ 	.short	0x0100
        /*01d2*/ 	.byte	0x08
	.zero		1


	//   ....[5]....
        /*01d4*/ 	.word	0x000019a0
        /*01d8*/ 	.word	0x000000ff
        /*01dc*/ 	.word	0x00020030
        /*01e0*/ 	.short	0x0100
        /*01e2*/ 	.byte	0x08
	.zero		1


	//   ....[6]....
        /*01e4*/ 	.word	0x00001ab0
        /*01e8*/ 	.word	0x000000ff
        /*01ec*/ 	.word	0x00020018
        /*01f0*/ 	.short	0x0100
        /*01f2*/ 	.byte	0x08
	.zero		1


	//   ....[7]....
        /*01f4*/ 	.word	0x00001ac0
        /*01f8*/ 	.word	0x000000ff
        /*01fc*/ 	.word	0x00020038
        /*0200*/ 	.short	0x0100
        /*0202*/ 	.byte	0x08
	.zero		1


	//   ....[8]....
        /*0204*/ 	.word	0x00001cb0
        /*0208*/ 	.word	0x000000ff
        /*020c*/ 	.word	0x00020000
        /*0210*/ 	.short	0x010a
        /*0212*/ 	.byte	0x08
	.zero		1


	//   ....[9]....
        /*0214*/ 	.word	0x00002090
        /*0218*/ 	.word	0x000000ff
        /*021c*/ 	.word	0x00020020
        /*0220*/ 	.short	0x010a
        /*0222*/ 	.byte	0x08
	.zero		1


	//   ....[10]....
        /*0224*/ 	.word	0x000022c0
        /*0228*/ 	.word	0x000000ff
        /*022c*/ 	.word	0x00020000
        /*0230*/ 	.short	0x010a
        /*0232*/ 	.byte	0x23
	.zero		1


	//   ....[11]....
        /*0234*/ 	.word	0x00002750
        /*0238*/ 	.word	0x000000ff
        /*023c*/ 	.word	0x00020020
        /*0240*/ 	.short	0x010a
        /*0242*/ 	.byte	0x23
	.zero		1


	//   ....[12]....
        /*0244*/ 	.word	0x00002820
        /*0248*/ 	.word	0x000000ff
        /*024c*/ 	.word	0x00020000
        /*0250*/ 	.short	0x0108
        /*0252*/ 	.byte	0x08
	.zero		1


	//   ....[13]....
        /*0254*/ 	.word	0x00002830
        /*0258*/ 	.word	0x000000ff
        /*025c*/ 	.word	0x00020020
        /*0260*/ 	.short	0x0108
        /*0262*/ 	.byte	0x08
	.zero		1


	//   ....[14]....
        /*0264*/ 	.word	0x00002880
        /*0268*/ 	.word	0x000000ff
        /*026c*/ 	.word	0x00020008
        /*0270*/ 	.short	0x0108
        /*0272*/ 	.byte	0x08
	.zero		1


	//   ....[15]....
        /*0274*/ 	.word	0x00002890
        /*0278*/ 	.word	0x000000ff
        /*027c*/ 	.word	0x00020028
        /*0280*/ 	.short	0x0108
        /*0282*/ 	.byte	0x08
	.zero		1


	//   ....[16]....
        /*0284*/ 	.word	0x000028e0
        /*0288*/ 	.word	0x000000ff
        /*028c*/ 	.word	0x00020010
        /*0290*/ 	.short	0x0108
        /*0292*/ 	.byte	0x08
	.zero		1


	//   ....[17]....
        /*0294*/ 	.word	0x000028f0
        /*0298*/ 	.word	0x000000ff
        /*029c*/ 	.word	0x00020030
        /*02a0*/ 	.short	0x0108
        /*02a2*/ 	.byte	0x08
	.zero		1


	//   ....[18]....
        /*02a4*/ 	.word	0x00002940
        /*02a8*/ 	.word	0x000000ff
        /*02ac*/ 	.word	0x00020018
        /*02b0*/ 	.short	0x0108
        /*02b2*/ 	.byte	0x08
	.zero		1


	//   ....[19]....
        /*02b4*/ 	.word	0x00002950
        /*02b8*/ 	.word	0x000000ff
        /*02bc*/ 	.word	0x00020038
        /*02c0*/ 	.short	0x0108
        /*02c2*/ 	.byte	0x08
	.zero		1


	//   ....[20]....
        /*02c4*/ 	.word	0x00002ee0
        /*02c8*/ 	.word	0x000000ff
        /*02cc*/ 	.word	0x00020000
        /*02d0*/ 	.short	0x010a
        /*02d2*/ 	.byte	0x08
	.zero		1


	//   ....[21]....
        /*02d4*/ 	.word	0x00002f10
        /*02d8*/ 	.word	0x000000ff
        /*02dc*/ 	.word	0x00020020
        /*02e0*/ 	.short	0x010a
        /*02e2*/ 	.byte	0x08
	.zero		1


	//   ....[22]....
        /*02e4*/ 	.word	0x00002f40
        /*02e8*/ 	.word	0x000000ff
        /*02ec*/ 	.word	0x00020000
        /*02f0*/ 	.short	0x010a
        /*02f2*/ 	.byte	0x23
	.zero		1


	//   ....[23]....
        /*02f4*/ 	.word	0x00002f70
        /*02f8*/ 	.word	0x000000ff
        /*02fc*/ 	.word	0x00020020
        /*0300*/ 	.short	0x010a
        /*0302*/ 	.byte	0x23
	.zero		1


	//----- nvinfo : EIATTR_NUM_MBARRIERS
	.align		4
.L_48:
        /*0304*/ 	.byte	0x03, 0x38
        /*0306*/ 	.short	0x0008


	//----- nvinfo : EIATTR_EXIT_INSTR_OFFSETS
	.align		4
        /*0308*/ 	.byte	0x04, 0x1c
        /*030a*/ 	.short	(.L_50 - .L_49)


	//   ....[0]....
.L_49:
        /*030c*/ 	.word	0x00002ed0


	//----- nvinfo : EIATTR_REQNTID
	.align		4
.L_50:
        /*0310*/ 	.byte	0x04, 0x10
        /*0312*/ 	.short	(.L_52 - .L_51)
.L_51:
        /*0314*/ 	.word	0x00000100
        /*0318*/ 	.word	0x00000001
        /*031c*/ 	.word	0x00000001


	//----- nvinfo : EIATTR_CRS_STACK_SIZE
	.align		4
.L_52:
        /*0320*/ 	.byte	0x04, 0x1e
        /*0322*/ 	.short	(.L_54 - .L_53)
.L_53:
        /*0324*/ 	.word	0x00000000


	//----- nvinfo : EIATTR_CBANK_PARAM_SIZE
	.align		4
.L_54:
        /*0328*/ 	.byte	0x03, 0x19
        /*032a*/ 	.short	0x0050


	//----- nvinfo : EIATTR_PARAM_CBANK
	.align		4
        /*032c*/ 	.byte	0x04, 0x0a
        /*032e*/ 	.short	(.L_56 - .L_55)
	.align		4
.L_55:
        /*0330*/ 	.word	index@(.nv.constant0.gluon_tcgen05)
        /*0334*/ 	.short	0x0380
        /*0336*/ 	.short	0x0050


	//----- nvinfo : EIATTR_SW_WAR
	.align		4
.L_56:
        /*0338*/ 	.byte	0x04, 0x36
        /*033a*/ 	.short	(.L_58 - .L_57)
.L_57:
        /*033c*/ 	.word	0x00000008
.L_58:


//--------------------- .nv.compat                --------------------------
	.section	.nv.compat,"",@"SHT_CUDA_COMPAT_INFO"
	.align	4
        /*0000*/ 	.byte	0x02, 0x02, 0x02, 0x00, 0x02, 0x05, 0x05, 0x00, 0x02, 0x03, 0x03, 0x00, 0x02, 0x06, 0x01, 0x00


//--------------------- .nv.callgraph             --------------------------
	.section	.nv.callgraph,"",@"SHT_CUDA_CALLGRAPH"
	.align	4
	.sectionentsize	8
	.align		4
        /*0000*/ 	.word	0x00000000
	.align		4
        /*0004*/ 	.word	0xffffffff
	.align		4
        /*0008*/ 	.word	0x00000000
	.align		4
        /*000c*/ 	.word	0xfffffffe
	.align		4
        /*0010*/ 	.word	0x00000000
	.align		4
        /*0014*/ 	.word	0xfffffffd
	.align		4
        /*0018*/ 	.word	0x00000000
	.align		4
        /*001c*/ 	.word	0xfffffffc


//--------------------- .text.gluon_tcgen05       --------------------------
	.section	.text.gluon_tcgen05,"ax",@progbits
	.align	128
        .global         gluon_tcgen05
        .type           gluon_tcgen05,@function
        .size           gluon_tcgen05,(.L_x_85 - gluon_tcgen05)
        .other          gluon_tcgen05,@"STO_CUDA_ENTRY STV_DEFAULT"
gluon_tcgen05:
.text.gluon_tcgen05:
[----:B------:R-:W1:Y:S01]  /*0000*/  LDC R1, c[0x0][0x37c] ;  /* 0x0000df00ff017b82 */ /* 0x000e620000000800 */
[----:B------:R-:W2:Y:S02]  /*0010*/  S2R R0, SR_TID.X ;  /* 0x0000000000007919 */ /* 0x000ea40000002100 */
[----:B--2---:R-:W-:-:S13]  /*0020*/  ISETP.GE.U32.AND P2, PT, R0, 0x20, PT ;  /* 0x000000200000780c */ /* 0x004fda0003f46070 */
[----:B------:R-:W-:Y:S05]  /*0030*/  @P2 BRA `(.L_x_0) ;  /* 0x0000000000b82947 */ /* 0x000fea0003800000 */
[----:B------:R-:W2:Y:S01]  /*0040*/  S2UR UR6, SR_CgaCtaId ;  /* 0x00000000000679c3 */ /* 0x000ea20000008800 */
[----:B------:R-:W-:Y:S01]  /*0050*/  NOP ;  /* 0x0000000000007918 */ /* 0x000fe20000000000 */
[----:B------:R-:W-:Y:S02]  /*0060*/  UMOV UR4, 0x40 ;  /* 0x0000004000047882 */ /* 0x000fe40000000000 */
[----:B--2---:R-:W-:-:S09]  /*0070*/  ULEA UR4, UR6, UR4, 0x18 ;  /* 0x0000000406047291 */ /* 0x004fd2000f8ec0ff */
[----:B------:R-:W2:Y:S01]  /*0080*/  LDS.U8 R2, [UR4] ;  /* 0x00000004ff027984 */ /* 0x000ea20008000000 */
[----:B------:R-:W-:Y:S02]  /*0090*/  UMOV UR4, 0x400 ;  /* 0x0000040000047882 */ /* 0x000fe40000000000 */
[----:B------:R-:W-:Y:S01]  /*00a0*/  ULEA UR4, UR6, UR4, 0x18 ;  /* 0x0000000406047291 */ /* 0x000fe2000f8ec0ff */
[----:B--2---:R-:W-:-:S13]  /*00b0*/  ISETP.NE.AND P0, PT, R2, RZ, PT ;  /* 0x000000ff0200720c */ /* 0x004fda0003f05270 */
[----:B------:R-:W-:Y:S05]  /*00c0*/  @P0 BRA `(.L_x_1) ;  /* 0x00000000007c0947 */ /* 0x000fea0003800000 */
[----:B------:R-:W-:-:S13]  /*00d0*/  ELECT P0, URZ, PT ;  /* 0x0000000000ff782f */ /* 0x000fda0003800000 */
[----:B------:R-:W-:Y:S05]  /*00e0*/  @!P0 BRA `(.L_x_2) ;  /* 0x0000000000848947 */ /* 0x000fea0003800000 */
[----:B------:R-:W-:Y:S01]  /*00f0*/  UMOV UR5, 0x2 ;  /* 0x0000000200057882 */ /* 0x000fe20000000000 */
[----:B------:R-:W-:Y:S02]  /*0100*/  IMAD.MOV.U32 R5, RZ, RZ, 0x1 ;  /* 0x00000001ff057424 */ /* 0x000fe400078e00ff */
[----:B------:R-:W-:Y:S02]  /*0110*/  IMAD.MOV.U32 R3, RZ, RZ, 0x3 ;  /* 0x00000003ff037424 */ /* 0x000fe400078e00ff */
[----:B------:R-:W-:Y:S04]  /*0120*/  DEPBAR.LE SB2, 0x36 ;  /* 0x0000ad800000791a */ /* 0x000fe80000000000 */
[----:B------:R-:W2:Y:S02]  /*0130*/  UTCATOMSWS.FIND_AND_SET.ALIGN UP0, UR5, UR5 ;  /* 0x00000005000575e3 */ /* 0x000ea40008000800 */
[----:B--2---:R-:W-:-:S04]  /*0140*/  PLOP3.LUT P0, PT, PT, PT, UP0, 0x80, 0x8 ;  /* 0x000000000008781c */ /* 0x004fc80003f0f008 */
[----:B------:R-:W-:-:S04]  /*0150*/  SEL R2, RZ, 0xffffffff, !P0 ;  /* 0xffffffffff027807 */ /* 0x000fc80004000000 */
[----:B------:R-:W-:Y:S01]  /*0160*/  ISETP.NE.AND P0, PT, R2, RZ, PT ;  /* 0x000000ff0200720c */ /* 0x000fe20003f05270 */
[----:B------:R-:W-:-:S12]  /*0170*/  IMAD.U32 R2, RZ, RZ, UR5 ;  /* 0x00000005ff027e24 */ /* 0x000fd8000f8e00ff */
[----:B------:R-:W-:Y:S05]  /*0180*/  @P0 BRA `(.L_x_3) ;  /* 0x0000000000240947 */ /* 0x000fea0003800000 */
.L_x_4:
[----:B------:R-:W-:Y:S05]  /*0190*/  NANOSLEEP 0x64 ;  /* 0x000000640000795d */ /* 0x000fea0003800000 */
[----:B------:R-:W-:-:S05]  /*01a0*/  UMOV UR5, 0x2 ;  /* 0x0000000200057882 */ /* 0x000fca0000000000 */
[----:B------:R-:W-:Y:S04]  /*01b0*/  DEPBAR.LE SB2, 0x36 ;  /* 0x0000ad800000791a */ /* 0x000fe80000000000 */
[----:B------:R-:W2:Y:S02]  /*01c0*/  UTCATOMSWS.FIND_AND_SET.ALIGN UP0, UR5, UR5 ;  /* 0x00000005000575e3 */ /* 0x000ea40008000800 */
[----:B--2---:R-:W-:-:S04]  /*01d0*/  PLOP3.LUT P0, PT, PT, PT, UP0, 0x80, 0x8 ;  /* 0x000000000008781c */ /* 0x004fc80003f0f008 */
[----:B------:R-:W-:-:S04]  /*01e0*/  SEL R2, RZ, 0xffffffff, !P0 ;  /* 0xffffffffff027807 */ /* 0x000fc80004000000 */
[----:B------:R-:W-:Y:S01]  /*01f0*/  ISETP.NE.AND P0, PT, R2, RZ, PT ;  /* 0x000000ff0200720c */ /* 0x000fe20003f05270 */
[----:B------:R-:W-:-:S12]  /*0200*/  IMAD.U32 R2, RZ, RZ, UR5 ;  /* 0x00000005ff027e24 */ /* 0x000fd8000f8e00ff */
[----:B------:R-:W-:Y:S05]  /*0210*/  @!P0 BRA `(.L_x_4) ;  /* 0xfffffffc00dc8947 */ /* 0x000fea000383ffff */
.L_x_3:
[C---:B------:R-:W-:Y:S01]  /*0220*/  VIADD R4, R2.reuse, 0x10 ;  /* 0x0000001002047836 */ /* 0x040fe20000000000 */
[----:B------:R-:W-:Y:S01]  /*0230*/  UMOV UR5, 0x50 ;  /* 0x0000005000057882 */ /* 0x000fe20000000000 */
[----:B------:R-:W-:Y:S01]  /*0240*/  SHF.L.U32 R3, R3, R2, RZ ;  /* 0x0000000203037219 */ /* 0x000fe200000006ff */
[----:B------:R-:W-:Y:S01]  /*0250*/  ULEA UR5, UR6, UR5, 0x18 ;  /* 0x0000000506057291 */ /* 0x000fe2000f8ec0ff */
[----:B------:R-:W-:Y:S01]  /*0260*/  IMAD.SHL.U32 R2, R2, 0x20, RZ ;  /* 0x0000002002027824 */ /* 0x000fe200078e00ff */
[----:B------:R-:W-:-:S04]  /*0270*/  SHF.L.U32 R4, R5, R4, RZ ;  /* 0x0000000405047219 */ /* 0x000fc800000006ff */
[----:B------:R-:W-:-:S05]  /*0280*/  LOP3.LUT R3, R4, R3, RZ, 0xfc, !PT ;  /* 0x0000000304037212 */ /* 0x000fca00078efcff */
[----:B------:R2:W-:Y:S04]  /*0290*/  ATOMS.OR RZ, [UR5], R3 ;  /* 0x00000003ffff798c */ /* 0x0005e8000b000005 */
[----:B------:R2:W-:Y:S01]  /*02a0*/  STS [UR4], R2 ;  /* 0x00000002ff007988 */ /* 0x0005e20008000804 */
[----:B------:R-:W-:Y:S05]  /*02b0*/  BRA `(.L_x_2) ;  /* 0x0000000000107947 */ /* 0x000fea0003800000 */
.L_x_1:
[----:B------:R-:W-:Y:S01]  /*02c0*/  IMAD.MOV.U32 R3, RZ, RZ, -0x1 ;  /* 0xffffffffff037424 */ /* 0x000fe200078e00ff */
[----:B------:R-:W-:-:S04]  /*02d0*/  MOV R2, 0x300 ;  /* 0x0000030000027802 */ /* 0x000fc80000000f00 */
[----:B------:R2:W-:Y:S03]  /*02e0*/  STS [UR4], R3 ;  /* 0x00000003ff007988 */ /* 0x0005e60008000804 */
[----:B-12---:R-:W-:Y:S05]  /*02f0*/  CALL.REL.NOINC `($__internal_1_$__cuda_sm10x_tcgen05_guardrail_trap_phase_invalid_during_alloc) ;  /* 0x0000002c00347944 */ /* 0x006fea0003c00000 */
.L_x_2:
[----:B------:R-:W-:Y:S05]  /*0300*/  WARPSYNC.ALL ;  /* 0x0000000000007948 */ /* 0x000fea0003800000 */
[----:B------:R-:W-:Y:S01]  /*0310*/  NOP ;  /* 0x0000000000007918 */ /* 0x000fe20000000000 */
.L_x_0:
[----:B------:R-:W3:Y:S08]  /*0320*/  S2UR UR4, SR_CgaCtaId ;  /* 0x00000000000479c3 */ /* 0x000ef00000008800 */
[----:B------:R-:W-:Y:S01]  /*0330*/  BAR.SYNC.DEFER_BLOCKING 0x0 ;  /* 0x0000000000007b1d */ /* 0x000fe20000010000 */
[----:B------:R-:W-:-:S05]  /*0340*/  LOP3.LUT R20, R0, 0xff, RZ, 0xc0, !PT ;  /* 0x000000ff00147812 */ /* 0x000fca00078ec0ff */
[----:B------:R-:W-:Y:S02]  /*0350*/  UMOV UR8, 0x400 ;  /* 0x0000040000087882 */ /* 0x000fe40000000000 */
[----:B--2---:R-:W2:Y:S08]  /*0360*/  LDC R3, c[0x0][0x398] ;  /* 0x0000e600ff037b82 */ /* 0x004eb00000000800 */
[----:B------:R-:W4:Y:S01]  /*0370*/  LDC R6, c[0x0][0x3a0] ;  /* 0x0000e800ff067b82 */ /* 0x000f220000000800 */
[----:B---3--:R-:W-:-:S07]  /*0380*/  ULEA UR8, UR4, UR8, 0x18 ;  /* 0x0000000804087291 */ /* 0x008fce000f8ec0ff */
[----:B------:R-:W3:Y:S02]  /*0390*/  S2UR UR16, SR_CTAID.Y ;  /* 0x00000000001079c3 */ /* 0x000ee40000002600 */
[----:B------:R-:W5:Y:S06]  /*03a0*/  LDS R4, [UR8] ;  /* 0x00000008ff047984 */ /* 0x000f6c0008000800 */
[----:B------:R-:W-:Y:S06]  /*03b0*/  BAR.SYNC.DEFER_BLOCKING 0x0 ;  /* 0x0000000000007b1d */ /* 0x000fec0000010000 */
[----:B------:R-:W-:Y:S05]  /*03c0*/  @P2 BRA `(.L_x_5) ;  /* 0x0000000000182947 */ /* 0x000fea0003800000 */
[----:B------:R-:W-:Y:S01]  /*03d0*/  ELECT P0, URZ, PT ;  /* 0x0000000000ff782f */ /* 0x000fe20003800000 */
[----:B------:R-:W-:Y:S01]  /*03e0*/  IMAD.MOV.U32 R2, RZ, RZ, 0x1 ;  /* 0x00000001ff027424 */ /* 0x000fe200078e00ff */
[----:B------:R-:W-:Y:S01]  /*03f0*/  UMOV UR5, 0x40 ;  /* 0x0000004000057882 */ /* 0x000fe20000000000 */
[----:B------:R-:W-:Y:S01]  /*0400*/  UVIRTCOUNT.DEALLOC.SMPOOL 0x80 ;  /* 0x000000800000784c */ /* 0x000fe20000000000 */
[----:B------:R-:W-:-:S09]  /*0410*/  ULEA UR5, UR4, UR5, 0x18 ;  /* 0x0000000504057291 */ /* 0x000fd2000f8ec0ff */
[----:B------:R5:W-:Y:S03]  /*0420*/  @P0 STS.U8 [UR5], R2 ;  /* 0x00000002ff000988 */ /* 0x000be60008000005 */
.L_x_5:
[----:B------:R-:W5:Y:S01]  /*0430*/  S2UR UR4, SR_CTAID.Z ;  /* 0x00000000000479c3 */ /* 0x000f620000002700 */
[----:B------:R-:W4:Y:S01]  /*0440*/  LDCU UR5, c[0x0][0x370] ;  /* 0x00006e00ff0577ac */ /* 0x000f220008000800 */
[C---:B------:R-:W-:Y:S01]  /*0450*/  ISETP.GE.U32.AND P0, PT, R20.reuse, 0x20, PT ;  /* 0x000000201400780c */ /* 0x040fe20003f06070 */
[----:B--2--5:R-:W-:Y:S01]  /*0460*/  VIADD R2, R3, 0xffffffff ;  /* 0xffffffff03027836 */ /* 0x024fe20000000000 */
[C---:B------:R-:W-:Y:S01]  /*0470*/  ISETP.NE.U32.AND P3, PT, R20.reuse, RZ, PT ;  /* 0x000000ff1400720c */ /* 0x040fe20003f65070 */
[----:B------:R-:W2:Y:S01]  /*0480*/  LDCU UR6, c[0x0][0x374] ;  /* 0x00006e80ff0677ac */ /* 0x000ea20008000800 */
[----:B------:R-:W-:Y:S01]  /*0490*/  LEA R7, R20, UR8, 0x2 ;  /* 0x0000000814077c11 */ /* 0x000fe2000f8e10ff */
[----:B----4-:R-:W-:Y:S01]  /*04a0*/  VIADD R11, R6, 0xffffffff ;  /* 0xffffffff060b7836 */ /* 0x010fe20000000000 */
[----:B------:R-:W4:Y:S01]  /*04b0*/  S2UR UR13, SR_CTAID.X ;  /* 0x00000000000d79c3 */ /* 0x000f220000002500 */
[----:B------:R-:W5:Y:S01]  /*04c0*/  LDCU.64 UR14, c[0x0][0x3c0] ;  /* 0x00007800ff0e77ac */ /* 0x000f620008000a00 */
[----:B------:R-:W-:Y:S01]  /*04d0*/  R2UR UR12, R4 ;  /* 0x00000000040c72ca */ /* 0x000fe200000e0000 */
[----:B------:R-:W-:Y:S04]  /*04e0*/  BSSY.RECONVERGENT B0, `(.L_x_6) ;  /* 0x0000011000007945 */ /* 0x000fe80003800200 */
[----:B------:R3:W-:Y:S01]  /*04f0*/  @!P0 STS [R7], RZ ;  /* 0x000000ff07008388 */ /* 0x0007e20000000800 */
[----:B------:R-:W-:-:S03]  /*0500*/  NOP ;  /* 0x0000000000007918 */ /* 0x000fc60000000000 */
[----:B------:R3:W-:Y:S02]  /*0510*/  @!P3 STS [UR8+0x24], R2 ;  /* 0x00002402ff00b988 */ /* 0x0007e40008000808 */
[----:B--23--:R-:W-:Y:S02]  /*0520*/  UIMAD UR4, UR4, UR6, UR16 ;  /* 0x00000006040472a4 */ /* 0x00cfe4000f8e0210 */
[----:B------:R2:W-:Y:S02]  /*0530*/  @!P3 STS [UR8+0x20], R11 ;  /* 0x0000200bff00b988 */ /* 0x0005e40008000808 */
[----:B----4-:R-:W-:-:S04]  /*0540*/  UIMAD UR4, UR4, UR5, UR13 ;  /* 0x00000005040472a4 */ /* 0x010fc8000f8e020d */
[----:B------:R-:W-:-:S04]  /*0550*/  UIMAD UR4, UR4, 0x180, URZ ;  /* 0x00000180040478a4 */ /* 0x000fc8000f8e02ff */
[----:B-----5:R-:W-:-:S04]  /*0560*/  UIADD3 UR10, UP0, UPT, UR4, UR14, URZ ;  /* 0x0000000e040a7290 */ /* 0x020fc8000ff1e0ff */
[----:B------:R-:W-:Y:S01]  /*0570*/  ULEA.HI.X.SX32 UR11, UR4, UR15, 0x1, UP0 ;  /* 0x0000000f040b7291 */ /* 0x000fe200080f0eff */
[----:B--2---:R-:W-:Y:S11]  /*0580*/  @P3 BRA `(.L_x_7) ;  /* 0x0000000000183947 */ /* 0x004ff60003800000 */
[----:B------:R-:W2:Y:S01]  /*0590*/  LDS R3, [UR8+0x8] ;  /* 0x00000808ff037984 */ /* 0x000ea20008000800 */
[----:B------:R-:W3:Y:S01]  /*05a0*/  LDC.64 R8, c[0x0][0x380] ;  /* 0x0000e000ff087b82 */ /* 0x000ee20000000a00 */
[----:B------:R-:W-:Y:S02]  /*05b0*/  IMAD.MOV.U32 R4, RZ, RZ, 0x70 ;  /* 0x00000070ff047424 */ /* 0x000fe400078e00ff */
[----:B---3--:R3:W-:Y:S03]  /*05c0*/  STS.64 [UR8], R8 ;  /* 0x00000008ff007988 */ /* 0x0087e60008000a08 */
[----:B--2---:R-:W-:-:S05]  /*05d0*/  LOP3.LUT R3, R3, 0x10, R4, 0xd8, !PT ;  /* 0x0000001003037812 */ /* 0x004fca00078ed804 */
[----:B------:R3:W-:Y:S02]  /*05e0*/  STS [UR8+0x8], R3 ;  /* 0x00000803ff007988 */ /* 0x0007e40008000808 */
.L_x_7:
[----:B------:R-:W-:Y:S05]  /*05f0*/  BSYNC.RECONVERGENT B0 ;  /* 0x0000000000007941 */ /* 0x000fea0003800200 */
.L_x_6:
[----:B------:R-:W-:Y:S04]  /*0600*/  BSSY.RECONVERGENT B0, `(.L_x_8) ;  /* 0x000000a000007945 */ /* 0x000fe80003800200 */
[----:B------:R-:W-:Y:S05]  /*0610*/  @P3 BRA `(.L_x_9) ;  /* 0x0000000000203947 */ /* 0x000fea0003800000 */
[----:B---3--:R-:W2:Y:S01]  /*0620*/  LDS R3, [UR8+0x34] ;  /* 0x00003408ff037984 */ /* 0x008ea20008000800 */
[----:B------:R-:W-:Y:S02]  /*0630*/  IMAD.MOV.U32 R4, RZ, RZ, 0x3f000000 ;  /* 0x3f000000ff047424 */ /* 0x000fe400078e00ff */
[----:B------:R-:W-:Y:S01]  /*0640*/  @!P3 IMAD.MOV.U32 R5, RZ, RZ, 0x3f ;  /* 0x0000003fff05b424 */ /* 0x000fe200078e00ff */
[----:B------:R-:W3:Y:S02]  /*0650*/  @!P3 LDS R8, [UR8+0x38] ;  /* 0x00003808ff08b984 */ /* 0x000ee40008000800 */
[----:B--2---:R-:W-:Y:S02]  /*0660*/  LOP3.LUT R3, R3, 0xff000000, R4, 0xb8, !PT ;  /* 0xff00000003037812 */ /* 0x004fe400078eb804 */
[----:B---3--:R-:W-:-:S03]  /*0670*/  @!P3 LOP3.LUT R4, R8, 0xff, R5, 0xb8, !PT ;  /* 0x000000ff0804b812 */ /* 0x008fc600078eb805 */
[----:B------:R2:W-:Y:S04]  /*0680*/  STS [UR8+0x34], R3 ;  /* 0x00003403ff007988 */ /* 0x0005e80008000808 */
[----:B------:R2:W-:Y:S02]  /*0690*/  @!P3 STS [UR8+0x38], R4 ;  /* 0x00003804ff00b988 */ /* 0x0005e40008000808 */
.L_x_9:
[----:B------:R-:W-:Y:S05]  /*06a0*/  BSYNC.RECONVERGENT B0 ;  /* 0x0000000000007941 */ /* 0x000fea0003800200 */
.L_x_8:
[----:B------:R-:W-:Y:S04]  /*06b0*/  BSSY.RECONVERGENT B0, `(.L_x_10) ;  /* 0x000000e000007945 */ /* 0x000fe80003800200 */
[----:B------:R-:W-:Y:S05]  /*06c0*/  @P3 BRA `(.L_x_11) ;  /* 0x0000000000303947 */ /* 0x000fea0003800000 */
[----:B--2---:R-:W2:Y:S01]  /*06d0*/  LDS R4, [UR8+0x34] ;  /* 0x00003408ff047984 */ /* 0x004ea20008000800 */
[----:B------:R-:W4:Y:S03]  /*06e0*/  LDC.64 R12, c[0x0][0x3a8] ;  /* 0x0000ea00ff0c7b82 */ /* 0x000f260000000a00 */
[----:B---3--:R-:W3:Y:S01]  /*06f0*/  LDS R3, [UR8+0x1c] ;  /* 0x00001c08ff037984 */ /* 0x008ee20008000800 */
[C---:B----4-:R-:W-:Y:S01]  /*0700*/  SHF.L.U64.HI R8, R12.reuse, 0x1, R13 ;  /* 0x000000010c087819 */ /* 0x050fe2000001020d */
[----:B------:R-:W-:-:S03]  /*0710*/  IMAD.SHL.U32 R5, R12, 0x2, RZ ;  /* 0x000000020c057824 */ /* 0x000fc600078e00ff */
[--C-:B------:R-:W-:Y:S02]  /*0720*/  SHF.R.U32.HI R10, RZ, 0x4, R8.reuse ;  /* 0x00000004ff0a7819 */ /* 0x100fe40000011608 */
[----:B------:R-:W-:-:S05]  /*0730*/  SHF.R.U64 R5, R5, 0x4, R8 ;  /* 0x0000000405057819 */ /* 0x000fca0000001208 */
[----:B------:R4:W-:Y:S01]  /*0740*/  STS [UR8+0xc], R5 ;  /* 0x00000c05ff007988 */ /* 0x0009e20008000808 */
[----:B--2---:R-:W-:Y:S02]  /*0750*/  LOP3.LUT R4, R4, 0x7, RZ, 0xb8, !PT ;  /* 0x0000000704047812 */ /* 0x004fe400078eb8ff */
[----:B---3--:R-:W-:-:S03]  /*0760*/  LOP3.LUT R3, R3, 0xf, R10, 0xb8, !PT ;  /* 0x0000000f03037812 */ /* 0x008fc600078eb80a */
[----:B------:R4:W-:Y:S04]  /*0770*/  STS [UR8+0x34], R4 ;  /* 0x00003404ff007988 */ /* 0x0009e80008000808 */
[----:B------:R4:W-:Y:S02]  /*0780*/  STS [UR8+0x1c], R3 ;  /* 0x00001c03ff007988 */ /* 0x0009e40008000808 */
.L_x_11:
[----:B------:R-:W-:Y:S05]  /*0790*/  BSYNC.RECONVERGENT B0 ;  /* 0x0000000000007941 */ /* 0x000fea0003800200 */
.L_x_10:
[----:B------:R-:W-:Y:S04]  /*07a0*/  BSSY.RECONVERGENT B1, `(.L_x_12) ;  /* 0x000001a000017945 */ /* 0x000fe80003800200 */
[----:B------:R-:W-:Y:S04]  /*07b0*/  BSSY.RELIABLE B0, `(.L_x_13) ;  /* 0x0000015000007945 */ /* 0x000fe80003800100 */
[----:B------:R-:W-:Y:S05]  /*07c0*/  @P3 BRA `(.L_x_14) ;  /* 0x0000000000203947 */ /* 0x000fea0003800000 */
[----:B--234-:R-:W2:Y:S02]  /*07d0*/  LDS R3, [UR8+0x34] ;  /* 0x00003408ff037984 */ /* 0x01cea40008000800 */
[----:B--2---:R-:W-:-:S05]  /*07e0*/  LOP3.LUT R3, R3, 0x38, RZ, 0xb8, !PT ;  /* 0x0000003803037812 */ /* 0x004fca00078eb8ff */
[----:B------:R2:W-:Y:S01]  /*07f0*/  STS [UR8+0x34], R3 ;  /* 0x00003403ff007988 */ /* 0x0005e20008000808 */
[----:B------:R-:W-:Y:S05]  /*0800*/  @P3 BRA `(.L_x_15) ;  /* 0x0000000000203947 */ /* 0x000fea0003800000 */
[----:B--2---:R-:W2:Y:S01]  /*0810*/  LDS R3, [UR8+0x8] ;  /* 0x00000808ff037984 */ /* 0x004ea20008000800 */
[----:B------:R-:W-:-:S05]  /*0820*/  IMAD.MOV.U32 R4, RZ, RZ, 0x780 ;  /* 0x00000780ff047424 */ /* 0x000fca00078e00ff */
[----:B--2---:R-:W-:-:S05]  /*0830*/  LOP3.LUT R3, R3, 0x300, R4, 0xd8, !PT ;  /* 0x0000030003037812 */ /* 0x004fca00078ed804 */
[----:B------:R5:W-:Y:S02]  /*0840*/  STS [UR8+0x8], R3 ;  /* 0x00000803ff007988 */ /* 0x000be40008000808 */
.L_x_14:
[----:B------:R-:W-:Y:S05]  /*0850*/  @P3 BRA `(.L_x_16) ;  /* 0x0000000000283947 */ /* 0x000fea0003800000 */
[----:B--2345:R-:W2:Y:S02]  /*0860*/  LDS R3, [UR8+0x8] ;  /* 0x00000808ff037984 */ /* 0x03cea40008000800 */
[----:B--2---:R-:W-:-:S05]  /*0870*/  LOP3.LUT R3, R3, 0x1800, RZ, 0xb8, !PT ;  /* 0x0000180003037812 */ /* 0x004fca00078eb8ff */
[----:B------:R3:W-:Y:S02]  /*0880*/  STS [UR8+0x8], R3 ;  /* 0x00000803ff007988 */ /* 0x0007e40008000808 */
.L_x_15:
[----:B------:R-:W-:Y:S05]  /*0890*/  @P3 BREAK.RELIABLE B0 ;  /* 0x0000000000003942 */ /* 0x000fea0003800100 */
[----:B------:R-:W-:Y:S05]  /*08a0*/  @P3 BRA `(.L_x_17) ;  /* 0x0000000000243947 */ /* 0x000fea0003800000 */
[----:B------:R-:W4:Y:S01]  /*08b0*/  LDS R4, [UR8+0x8] ;  /* 0x00000808ff047984 */ /* 0x000f220008000800 */
[----:B--23--:R-:W-:-:S05]  /*08c0*/  IMAD.MOV.U32 R3, RZ, RZ, 0x6000 ;  /* 0x00006000ff037424 */ /* 0x00cfca00078e00ff */
[----:B----4-:R-:W-:-:S04]  /*08d0*/  LOP3.LUT R3, R4, 0x6000, R3, 0xd8, !PT ;  /* 0x0000600004037812 */ /* 0x010fc800078ed803 */
[----:B------:R-:W-:-:S05]  /*08e0*/  LOP3.LUT R3, R3, 0x400000, RZ, 0xb8, !PT ;  /* 0x0040000003037812 */ /* 0x000fca00078eb8ff */
[----:B------:R2:W-:Y:S02]  /*08f0*/  STS [UR8+0x8], R3 ;  /* 0x00000803ff007988 */ /* 0x0005e40008000808 */
.L_x_16:
[----:B------:R-:W-:Y:S05]  /*0900*/  BSYNC.RELIABLE B0 ;  /* 0x0000000000007941 */ /* 0x000fea0003800100 */
.L_x_13:
[----:B--2345:R-:W2:Y:S02]  /*0910*/  @!P3 LDS R3, [UR8+0x8] ;  /* 0x00000808ff03b984 */ /* 0x03cea40008000800 */
[----:B--2---:R-:W-:-:S05]  /*0920*/  @!P3 LOP3.LUT R3, R3, 0x8000, RZ, 0xb8, !PT ;  /* 0x000080000303b812 */ /* 0x004fca00078eb8ff */
[----:B------:R4:W-:Y:S02]  /*0930*/  @!P3 STS [UR8+0x8], R3 ;  /* 0x00000803ff00b988 */ /* 0x0009e40008000808 */
.L_x_17:
[----:B------:R-:W-:Y:S05]  /*0940*/  BSYNC.RECONVERGENT B1 ;  /* 0x0000000000017941 */ /* 0x000fea0003800200 */
.L_x_12:
[----:B------:R-:W-:Y:S05]  /*0950*/  WARPSYNC.ALL ;  /* 0x0000000000007948 */ /* 0x000fea0003800000 */
[----:B------:R-:W-:Y:S01]  /*0960*/  NOP ;  /* 0x0000000000007918 */ /* 0x000fe20000000000 */
[----:B--234-:R-:W2:Y:S02]  /*0970*/  LDC R3, c[0x0][0x39c] ;  /* 0x0000e700ff037b82 */ /* 0x01cea40000000800 */
[----:B--2---:R-:W-:Y:S01]  /*0980*/  VIADD R3, R3, 0xffffffff ;  /* 0xffffffff03037836 */ /* 0x004fe20000000000 */
[----:B------:R-:W-:Y:S06]  /*0990*/  @P0 BRA `(.L_x_18) ;  /* 0x0000000000300947 */ /* 0x000fec0003800000 */
[----:B------:R-:W2:Y:S01]  /*09a0*/  S2R R4, SR_LANEID ;  /* 0x0000000000047919 */ /* 0x000ea20000000000 */
[----:B------:R-:W-:Y:S05]  /*09b0*/  WARPSYNC.ALL ;  /* 0x0000000000007948 */ /* 0x000fea0003800000 */
[----:B------:R-:W-:Y:S01]  /*09c0*/  NOP ;  /* 0x0000000000007918 */ /* 0x000fe20000000000 */
[----:B--2---:R-:W-:-:S05]  /*09d0*/  IMAD.SHL.U32 R8, R4, 0x4, RZ ;  /* 0x0000000404087824 */ /* 0x004fca00078e00ff */
[----:B------:R-:W2:Y:S01]  /*09e0*/  LDS R9, [R8+UR8] ;  /* 0x0000000808097984 */ /* 0x000ea20008000800 */
[----:B------:R-:W-:-:S05]  /*09f0*/  IADD3 R4, P1, PT, R8, UR10, RZ ;  /* 0x0000000a08047c10 */ /* 0x000fca000ff3e0ff */
[----:B------:R-:W-:-:S05]  /*0a00*/  IMAD.X R5, RZ, RZ, UR11, P1 ;  /* 0x0000000bff057e24 */ /* 0x000fca00088e06ff */
[----:B--2---:R2:W3:Y:S01]  /*0a10*/  ATOMG.E.EXCH.STRONG.GPU PT, RZ, [R4], R9 ;  /* 0x0000000904ff73a8 */ /* 0x0044e200041ee100 */
[----:B------:R-:W-:-:S04]  /*0a20*/  DEPBAR {5,4,3,2,1,0} ;  /* 0x0000003f0000791a */ /* 0x000fc80000000000 */
[----:B------:R-:W4:Y:S02]  /*0a30*/  CCTL.E.C.LDCU.IV.DEEP [UR10] ;  /* 0x000000000a007540 */ /* 0x000f240009c08000 */
[----:B----4-:R2:W-:Y:S01]  /*0a40*/  UTMACCTL.IV [UR10] ;  /* 0x000000000a0079b9 */ /* 0x0105e20008000000 */
[----:B------:R-:W-:Y:S01]  /*0a50*/  NOP ;  /* 0x0000000000007918 */ /* 0x000fe20000000000 */
.L_x_18:
[----:B------:R-:W-:Y:S05]  /*0a60*/  @P0 BRA `(.L_x_19) ;  /* 0x00000000000c0947 */ /* 0x000fea0003800000 */
[----:B------:R0:W-:Y:S01]  /*0a70*/  UTMACMDFLUSH ;  /* 0x00000000000079b7 */ /* 0x0001e20000000000 */
[----:B------:R-:W-:Y:S05]  /*0a80*/  @P0 BRA `(.L_x_19) ;  /* 0x0000000000040947 */ /* 0x000fea0003800000 */
[----:B------:R-:W-:-:S04]  /*0a90*/  DEPBAR.LE SB0, 0x0 ;  /* 0x000080000000791a */ /* 0x000fc80000000000 */
.L_x_19:
[----:B------:R-:W-:Y:S05]  /*0aa0*/  WARPSYNC.ALL ;  /* 0x0000000000007948 */ /* 0x000fea0003800000 */
[----:B------:R-:W-:Y:S01]  /*0ab0*/  NOP ;  /* 0x0000000000007918 */ /* 0x000fe20000000000 */
[----:B---3--:R-:W-:Y:S06]  /*0ac0*/  BAR.SYNC.DEFER_BLOCKING 0x0 ;  /* 0x0000000000007b1d */ /* 0x008fec0000010000 */
[----:B------:R-:W-:Y:S02]  /*0ad0*/  BSSY.RECONVERGENT B1, `(.L_x_20) ;  /* 0x000000b000017945 */ /* 0x000fe40003800200 */
[----:B------:R-:W-:Y:S06]  /*0ae0*/  BAR.SYNC.DEFER_BLOCKING 0x0 ;  /* 0x0000000000007b1d */ /* 0x000fec0000010000 */
[----:B------:R3:W-:Y:S01]  /*0af0*/  @!P0 STS [R7], RZ ;  /* 0x000000ff07008388 */ /* 0x0007e20000000800 */
[----:B------:R-:W-:Y:S01]  /*0b00*/  NOP ;  /* 0x0000000000007918 */ /* 0x000fe20000000000 */
[----:B------:R-:W-:Y:S05]  /*0b10*/  @P3 BRA `(.L_x_21) ;  /* 0x0000000000183947 */ /* 0x000fea0003800000 */
[----:B--2---:R-:W2:Y:S01]  /*0b20*/  LDS R4, [UR8+0x8] ;  /* 0x00000808ff047984 */ /* 0x004ea20008000800 */
[----:B------:R-:W4:Y:S01]  /*0b30*/  LDC.64 R8, c[0x0][0x388] ;  /* 0x0000e200ff087b82 */ /* 0x000f220000000a00 */
[----:B------:R-:W-:Y:S02]  /*0b40*/  IMAD.MOV.U32 R5, RZ, RZ, 0x70 ;  /* 0x00000070ff057424 */ /* 0x000fe400078e00ff */
[----:B----4-:R4:W-:Y:S03]  /*0b50*/  STS.64 [UR8], R8 ;  /* 0x00000008ff007988 */ /* 0x0109e60008000a08 */
[----:B--2---:R-:W-:-:S05]  /*0b60*/  LOP3.LUT R4, R4, 0x10, R5, 0xd8, !PT ;  /* 0x0000001004047812 */ /* 0x004fca00078ed805 */
[----:B------:R4:W-:Y:S02]  /*0b70*/  STS [UR8+0x8], R4 ;  /* 0x00000804ff007988 */ /* 0x0009e40008000808 */
.L_x_21:
[----:B--2---:R-:W-:Y:S05]  /*0b80*/  BSYNC.RECONVERGENT B1 ;  /* 0x0000000000017941 */ /* 0x004fea0003800200 */
.L_x_20:
[----:B------:R-:W-:Y:S04]  /*0b90*/  BSSY.RECONVERGENT B1, `(.L_x_22) ;  /* 0x000000a000017945 */ /* 0x000fe80003800200 */
[----:B------:R-:W-:Y:S05]  /*0ba0*/  @P3 BRA `(.L_x_23) ;  /* 0x0000000000203947 */ /* 0x000fea0003800000 */
[----:B----4-:R-:W2:Y:S01]  /*0bb0*/  LDS R4, [UR8+0x34] ;  /* 0x00003408ff047984 */ /* 0x010ea20008000800 */
[----:B------:R-:W-:Y:S02]  /*0bc0*/  IMAD.MOV.U32 R9, RZ, RZ, 0x3f000000 ;  /* 0x3f000000ff097424 */ /* 0x000fe400078e00ff */
[----:B------:R-:W-:Y:S01]  /*0bd0*/  @!P3 IMAD.MOV.U32 R5, RZ, RZ, 0x7f ;  /* 0x0000007fff05b424 */ /* 0x000fe200078e00ff */
[----:B------:R-:W4:Y:S02]  /*0be0*/  @!P3 LDS R8, [UR8+0x38] ;  /* 0x00003808ff08b984 */ /* 0x000f240008000800 */
[----:B--2---:R-:W-:Y:S02]  /*0bf0*/  LOP3.LUT R4, R4, 0xff000000, R9, 0xb8, !PT ;  /* 0xff00000004047812 */ /* 0x004fe400078eb809 */
[----:B----4-:R-:W-:-:S03]  /*0c00*/  @!P3 LOP3.LUT R5, R8, 0xff, R5, 0xb8, !PT ;  /* 0x000000ff0805b812 */ /* 0x010fc600078eb805 */
[----:B------:R2:W-:Y:S04]  /*0c10*/  STS [UR8+0x34], R4 ;  /* 0x00003404ff007988 */ /* 0x0005e80008000808 */
[----:B------:R2:W-:Y:S02]  /*0c20*/  @!P3 STS [UR8+0x38], R5 ;  /* 0x00003805ff00b988 */ /* 0x0005e40008000808 */
.L_x_23:
[----:B------:R-:W-:Y:S05]  /*0c30*/  BSYNC.RECONVERGENT B1 ;  /* 0x0000000000017941 */ /* 0x000fea0003800200 */
.L_x_22:
[----:B------:R-:W-:Y:S04]  /*0c40*/  BSSY.RECONVERGENT B1, `(.L_x_24) ;  /* 0x0000004000017945 */ /* 0x000fe80003800200 */
[----:B------:R-:W-:Y:S05]  /*0c50*/  @P3 BRA `(.L_x_25) ;  /* 0x0000000000083947 */ /* 0x000fea0003800000 */
[----:B------:R5:W-:Y:S04]  /*0c60*/  STS [UR8+0x24], R11 ;  /* 0x0000240bff007988 */ /* 0x000be80008000808 */
[----:B------:R5:W-:Y:S02]  /*0c70*/  STS [UR8+0x20], R3 ;  /* 0x00002003ff007988 */ /* 0x000be40008000808 */
.L_x_25:
[----:B------:R-:W-:Y:S05]  /*0c80*/  BSYNC.RECONVERGENT B1 ;  /* 0x0000000000017941 */ /* 0x000fea0003800200 */
.L_x_24:
[----:B------:R-:W-:Y:S04]  /*0c90*/  BSSY.RECONVERGENT B1, `(.L_x_26) ;  /* 0x000000e000017945 */ /* 0x000fe80003800200 */
[----:B------:R-:W-:Y:S05]  /*0ca0*/  @P3 BRA `(.L_x_27) ;  /* 0x0000000000303947 */ /* 0x000fea0003800000 */
[----:B--2---:R-:W2:Y:S01]  /*0cb0*/  LDS R5, [UR8+0x34] ;  /* 0x00003408ff057984 */ /* 0x004ea20008000800 */
[----:B----4-:R-:W4:Y:S03]  /*0cc0*/  LDC.64 R8, c[0x0][0x3b0] ;  /* 0x0000ec00ff087b82 */ /* 0x010f260000000a00 */
[----:B------:R-:W3:Y:S01]  /*0cd0*/  LDS R4, [UR8+0x1c] ;  /* 0x00001c08ff047984 */ /* 0x000ee20008000800 */
[C---:B----4-:R-:W-:Y:S01]  /*0ce0*/  SHF.L.U64.HI R9, R8.reuse, 0x1, R9 ;  /* 0x0000000108097819 */ /* 0x050fe20000010209 */
[----:B------:R-:W-:-:S03]  /*0cf0*/  IMAD.SHL.U32 R8, R8, 0x2, RZ ;  /* 0x0000000208087824 */ /* 0x000fc600078e00ff */
[--C-:B-----5:R-:W-:Y:S02]  /*0d00*/  SHF.R.U32.HI R11, RZ, 0x4, R9.reuse ;  /* 0x00000004ff0b7819 */ /* 0x120fe40000011609 */
[----:B------:R-:W-:-:S05]  /*0d10*/  SHF.R.U64 R8, R8, 0x4, R9 ;  /* 0x0000000408087819 */ /* 0x000fca0000001209 */
[----:B------:R4:W-:Y:S01]  /*0d20*/  STS [UR8+0xc], R8 ;  /* 0x00000c08ff007988 */ /* 0x0009e20008000808 */
[----:B--2---:R-:W-:Y:S02]  /*0d30*/  LOP3.LUT R5, R5, 0x7, RZ, 0xb8, !PT ;  /* 0x0000000705057812 */ /* 0x004fe400078eb8ff */
[----:B---3--:R-:W-:-:S03]  /*0d40*/  LOP3.LUT R4, R4, 0xf, R11, 0xb8, !PT ;  /* 0x0000000f04047812 */ /* 0x008fc600078eb80b */
[----:B------:R4:W-:Y:S04]  /*0d50*/  STS [UR8+0x34], R5 ;  /* 0x00003405ff007988 */ /* 0x0009e80008000808 */
[----:B------:R4:W-:Y:S02]  /*0d60*/  STS [UR8+0x1c], R4 ;  /* 0x00001c04ff007988 */ /* 0x0009e40008000808 */
.L_x_27:
[----:B------:R-:W-:Y:S05]  /*0d70*/  BSYNC.RECONVERGENT B1 ;  /* 0x0000000000017941 */ /* 0x000fea0003800200 */
.L_x_26:
[----:B------:R-:W-:Y:S04]  /*0d80*/  BSSY.RECONVERGENT B2, `(.L_x_28) ;  /* 0x000001a000027945 */ /* 0x000fe80003800200 */
[----:B------:R-:W-:Y:S04]  /*0d90*/  BSSY.RELIABLE B1, `(.L_x_29) ;  /* 0x0000015000017945 */ /* 0x000fe80003800100 */
[----:B------:R-:W-:Y:S05]  /*0da0*/  @P3 BRA `(.L_x_30) ;  /* 0x0000000000203947 */ /* 0x000fea0003800000 */
[----:B--2-4-:R-:W2:Y:S02]  /*0db0*/  LDS R4, [UR8+0x34] ;  /* 0x00003408ff047984 */ /* 0x014ea40008000800 */
[----:B--2---:R-:W-:-:S05]  /*0dc0*/  LOP3.LUT R4, R4, 0x38, RZ, 0xb8, !PT ;  /* 0x0000003804047812 */ /* 0x004fca00078eb8ff */
[----:B------:R2:W-:Y:S01]  /*0dd0*/  STS [UR8+0x34], R4 ;  /* 0x00003404ff007988 */ /* 0x0005e20008000808 */
[----:B------:R-:W-:Y:S05]  /*0de0*/  @P3 BRA `(.L_x_31) ;  /* 0x0000000000203947 */ /* 0x000fea0003800000 */
[----:B--2---:R-:W2:Y:S01]  /*0df0*/  LDS R4, [UR8+0x8] ;  /* 0x00000808ff047984 */ /* 0x004ea20008000800 */
[----:B------:R-:W-:-:S05]  /*0e00*/  IMAD.MOV.U32 R5, RZ, RZ, 0x780 ;  /* 0x00000780ff057424 */ /* 0x000fca00078e00ff */
[----:B--2---:R-:W-:-:S05]  /*0e10*/  LOP3.LUT R4, R4, 0x300, R5, 0xd8, !PT ;  /* 0x0000030004047812 */ /* 0x004fca00078ed805 */
[----:B------:R2:W-:Y:S02]  /*0e20*/  STS [UR8+0x8], R4 ;  /* 0x00000804ff007988 */ /* 0x0005e40008000808 */
.L_x_30:
[----:B------:R-:W-:Y:S05]  /*0e30*/  @P3 BRA `(.L_x_32) ;  /* 0x0000000000283947 */ /* 0x000fea0003800000 */
[----:B--2-4-:R-:W2:Y:S02]  /*0e40*/  LDS R4, [UR8+0x8] ;  /* 0x00000808ff047984 */ /* 0x014ea40008000800 */
[----:B--2---:R-:W-:-:S05]  /*0e50*/  LOP3.LUT R4, R4, 0x1800, RZ, 0xb8, !PT ;  /* 0x0000180004047812 */ /* 0x004fca00078eb8ff */
[----:B------:R4:W-:Y:S02]  /*0e60*/  STS [UR8+0x8], R4 ;  /* 0x00000804ff007988 */ /* 0x0009e40008000808 */
.L_x_31:
[----:B------:R-:W-:Y:S05]  /*0e70*/  @P3 BREAK.RELIABLE B1 ;  /* 0x0000000000013942 */ /* 0x000fea0003800100 */
[----:B------:R-:W-:Y:S05]  /*0e80*/  @P3 BRA `(.L_x_33) ;  /* 0x0000000000243947 */ /* 0x000fea0003800000 */
[----:B--2-4-:R-:W2:Y:S01]  /*0e90*/  LDS R4, [UR8+0x8] ;  /* 0x00000808ff047984 */ /* 0x014ea20008000800 */
[----:B------:R-:W-:-:S05]  /*0ea0*/  IMAD.MOV.U32 R5, RZ, RZ, 0x6000 ;  /* 0x00006000ff057424 */ /* 0x000fca00078e00ff */
[----:B--2---:R-:W-:-:S04]  /*0eb0*/  LOP3.LUT R4, R4, 0x6000, R5, 0xd8, !PT ;  /* 0x0000600004047812 */ /* 0x004fc800078ed805 */
[----:B------:R-:W-:-:S05]  /*0ec0*/  LOP3.LUT R4, R4, 0x400000, RZ, 0xb8, !PT ;  /* 0x0040000004047812 */ /* 0x000fca00078eb8ff */
[----:B------:R2:W-:Y:S02]  /*0ed0*/  STS [UR8+0x8], R4 ;  /* 0x00000804ff007988 */ /* 0x0005e40008000808 */
.L_x_32:
[----:B------:R-:W-:Y:S05]  /*0ee0*/  BSYNC.RELIABLE B1 ;  /* 0x0000000000017941 */ /* 0x000fea0003800100 */
.L_x_29:
[----:B--2-4-:R-:W2:Y:S02]  /*0ef0*/  @!P3 LDS R4, [UR8+0x8] ;  /* 0x00000808ff04b984 */ /* 0x014ea40008000800 */
[----:B--2---:R-:W-:-:S05]  /*0f00*/  @!P3 LOP3.LUT R4, R4, 0x8000, RZ, 0xb8, !PT ;  /* 0x000080000404b812 */ /* 0x004fca00078eb8ff */
[----:B------:R2:W-:Y:S02]  /*0f10*/  @!P3 STS [UR8+0x8], R4 ;  /* 0x00000804ff00b988 */ /* 0x0005e40008000808 */
.L_x_33:
[----:B------:R-:W-:Y:S05]  /*0f20*/  BSYNC.RECONVERGENT B2 ;  /* 0x0000000000027941 */ /* 0x000fea0003800200 */
.L_x_28:
[----:B------:R-:W-:Y:S05]  /*0f30*/  WARPSYNC.ALL ;  /* 0x0000000000007948 */ /* 0x000fea0003800000 */
[----:B------:R-:W-:Y:S01]  /*0f40*/  NOP ;  /* 0x0000000000007918 */ /* 0x000fe20000000000 */
[----:B------:R-:W-:-:S04]  /*0f50*/  UIADD3 UR5, UPT, UPT, UR4, 0x80, URZ ;  /* 0x0000008004057890 */ /* 0x000fc8000fffe0ff */
[----:B------:R-:W-:-:S04]  /*0f60*/  UIADD3 UR32, UP0, UPT, UR5, UR14, URZ ;  /* 0x0000000e05207290 */ /* 0x000fc8000ff1e0ff */
[----:B------:R-:W-:Y:S01]  /*0f70*/  ULEA.HI.X.SX32 UR33, UR5, UR15, 0x1, UP0 ;  /* 0x0000000f05217291 */ /* 0x000fe200080f0eff */
[----:B------:R-:W-:Y:S11]  /*0f80*/  @P0 BRA `(.L_x_34) ;  /* 0x0000000000300947 */ /* 0x000ff60003800000 */
[----:B--2-4-:R-:W2:Y:S01]  /*0f90*/  S2R R4, SR_LANEID ;  /* 0x0000000000047919 */ /* 0x014ea20000000000 */
[----:B------:R-:W-:Y:S05]  /*0fa0*/  WARPSYNC.ALL ;  /* 0x0000000000007948 */ /* 0x000fea0003800000 */
[----:B------:R-:W-:Y:S01]  /*0fb0*/  NOP ;  /* 0x0000000000007918 */ /* 0x000fe20000000000 */
[----:B--2---:R-:W-:-:S05]  /*0fc0*/  IMAD.SHL.U32 R8, R4, 0x4, RZ ;  /* 0x0000000404087824 */ /* 0x004fca00078e00ff */
[----:B------:R-:W2:Y:S01]  /*0fd0*/  LDS R9, [R8+UR8] ;  /* 0x0000000808097984 */ /* 0x000ea20008000800 */
[----:B------:R-:W-:-:S05]  /*0fe0*/  IADD3 R4, P1, PT, R8, UR32, RZ ;  /* 0x0000002008047c10 */ /* 0x000fca000ff3e0ff */
[----:B------:R-:W-:-:S05]  /*0ff0*/  IMAD.X R5, RZ, RZ, UR33, P1 ;  /* 0x00000021ff057e24 */ /* 0x000fca00088e06ff */
[----:B--2---:R2:W4:Y:S01]  /*1000*/  ATOMG.E.EXCH.STRONG.GPU PT, RZ, [R4], R9 ;  /* 0x0000000904ff73a8 */ /* 0x00452200041ee100 */
[----:B------:R-:W-:-:S04]  /*1010*/  DEPBAR {5,4,3,2,1,0} ;  /* 0x0000003f0000791a */ /* 0x000fc80000000000 */
[----:B------:R-:W3:Y:S02]  /*1020*/  CCTL.E.C.LDCU.IV.DEEP [UR32] ;  /* 0x0000000020007540 */ /* 0x000ee40009c08000 */
[----:B---3--:R2:W-:Y:S01]  /*1030*/  UTMACCTL.IV [UR32] ;  /* 0x00000000200079b9 */ /* 0x0085e20008000000 */
[----:B------:R-:W-:Y:S01]  /*1040*/  NOP ;  /* 0x0000000000007918 */ /* 0x000fe20000000000 */
.L_x_34:
[----:B------:R-:W-:Y:S05]  /*1050*/  @P0 BRA `(.L_x_35) ;  /* 0x00000000000c0947 */ /* 0x000fea0003800000 */
[----:B------:R0:W-:Y:S01]  /*1060*/  UTMACMDFLUSH ;  /* 0x00000000000079b7 */ /* 0x0001e20000000000 */
[----:B------:R-:W-:Y:S05]  /*1070*/  @P0 BRA `(.L_x_35) ;  /* 0x0000000000040947 */ /* 0x000fea0003800000 */
[----:B------:R-:W-:-:S04]  /*1080*/  DEPBAR.LE SB0, 0x0 ;  /* 0x000080000000791a */ /* 0x000fc80000000000 */
.L_x_35:
[----:B------:R-:W-:Y:S05]  /*1090*/  WARPSYNC.ALL ;  /* 0x0000000000007948 */ /* 0x000fea0003800000 */
[----:B------:R-:W-:Y:S01]  /*10a0*/  NOP ;  /* 0x0000000000007918 */ /* 0x000fe20000000000 */
[----:B----4-:R-:W-:Y:S06]  /*10b0*/  BAR.SYNC.DEFER_BLOCKING 0x0 ;  /* 0x0000000000007b1d */ /* 0x010fec0000010000 */
[----:B------:R-:W-:Y:S02]  /*10c0*/  BSSY.RECONVERGENT B2, `(.L_x_36) ;  /* 0x000000b000027945 */ /* 0x000fe40003800200 */
[----:B------:R-:W-:Y:S06]  /*10d0*/  BAR.SYNC.DEFER_BLOCKING 0x0 ;  /* 0x0000000000007b1d */ /* 0x000fec0000010000 */
[----:B------:R4:W-:Y:S01]  /*10e0*/  @!P0 STS [R7], RZ ;  /* 0x000000ff07008388 */ /* 0x0009e20000000800 */
[----:B------:R-:W-:Y:S01]  /*10f0*/  NOP ;  /* 0x0000000000007918 */ /* 0x000fe20000000000 */
[----:B------:R-:W-:Y:S05]  /*1100*/  @P3 BRA `(.L_x_37) ;  /* 0x0000000000183947 */ /* 0x000fea0003800000 */
[----:B--2---:R-:W2:Y:S01]  /*1110*/  LDS R4, [UR8+0x8] ;  /* 0x00000808ff047984 */ /* 0x004ea20008000800 */
[----:B------:R-:W3:Y:S01]  /*1120*/  LDC.64 R8, c[0x0][0x390] ;  /* 0x0000e400ff087b82 */ /* 0x000ee20000000a00 */
[----:B------:R-:W-:Y:S02]  /*1130*/  IMAD.MOV.U32 R5, RZ, RZ, 0x70 ;  /* 0x00000070ff057424 */ /* 0x000fe400078e00ff */
[----:B---3--:R3:W-:Y:S03]  /*1140*/  STS.64 [UR8], R8 ;  /* 0x00000008ff007988 */ /* 0x0087e60008000a08 */
[----:B--2---:R-:W-:-:S05]  /*1150*/  LOP3.LUT R4, R4, 0x10, R5, 0xd8, !PT ;  /* 0x0000001004047812 */ /* 0x004fca00078ed805 */
[----:B------:R3:W-:Y:S02]  /*1160*/  STS [UR8+0x8], R4 ;  /* 0x00000804ff007988 */ /* 0x0007e40008000808 */
.L_x_37:
[----:B--2---:R-:W-:Y:S05]  /*1170*/  BSYNC.RECONVERGENT B2 ;  /* 0x0000000000027941 */ /* 0x004fea0003800200 */
.L_x_36:
[----:B------:R-:W-:Y:S04]  /*1180*/  BSSY.RECONVERGENT B3, `(.L_x_38) ;  /* 0x0000011000037945 */ /* 0x000fe80003800200 */
[----:B------:R-:W-:Y:S04]  /*1190*/  BSSY.RELIABLE B2, `(.L_x_39) ;  /* 0x000000e000027945 */ /* 0x000fe80003800100 */
[----:B------:R-:W-:Y:S05]  /*11a0*/  @P3 BRA `(.L_x_40) ;  /* 0x0000000000243947 */ /* 0x000fea0003800000 */
[----:B---3--:R-:W2:Y:S01]  /*11b0*/  LDS R4, [UR8+0x34] ;  /* 0x00003408ff047984 */ /* 0x008ea20008000800 */
[----:B------:R-:W-:-:S05]  /*11c0*/  IMAD.MOV.U32 R5, RZ, RZ, 0x3f000000 ;  /* 0x3f000000ff057424 */ /* 0x000fca00078e00ff */
[----:B--2---:R-:W-:-:S05]  /*11d0*/  LOP3.LUT R4, R4, 0xff000000, R5, 0xb8, !PT ;  /* 0xff00000004047812 */ /* 0x004fca00078eb805 */
[----:B------:R2:W-:Y:S01]  /*11e0*/  STS [UR8+0x34], R4 ;  /* 0x00003404ff007988 */ /* 0x0005e20008000808 */
[----:B------:R-:W-:Y:S05]  /*11f0*/  @P3 BRA `(.L_x_41) ;  /* 0x00000000001c3947 */ /* 0x000fea0003800000 */
[----:B--2---:R-:W2:Y:S01]  /*1200*/  LDS R4, [UR8+0x38] ;  /* 0x00003808ff047984 */ /* 0x004ea20008000800 */
[----:B------:R-:W-:-:S05]  /*1210*/  IMAD.MOV.U32 R5, RZ, RZ, 0x3f ;  /* 0x0000003fff057424 */ /* 0x000fca00078e00ff */
[----:B--2---:R-:W-:-:S05]  /*1220*/  LOP3.LUT R4, R4, 0xff, R5, 0xb8, !PT ;  /* 0x000000ff04047812 */ /* 0x004fca00078eb805 */
[----:B------:R2:W-:Y:S02]  /*1230*/  STS [UR8+0x38], R4 ;  /* 0x00003804ff007988 */ /* 0x0005e40008000808 */
.L_x_40:
[----:B------:R-:W-:Y:S05]  /*1240*/  @P3 BREAK.RELIABLE B2 ;  /* 0x0000000000023942 */ /* 0x000fea0003800100 */
[----:B------:R-:W-:Y:S05]  /*1250*/  @P3 BRA `(.L_x_42) ;  /* 0x00000000000c3947 */ /* 0x000fea0003800000 */
[----:B------:R2:W-:Y:S02]  /*1260*/  STS [UR8+0x20], R3 ;  /* 0x00002003ff007988 */ /* 0x0005e40008000808 */
.L_x_41:
[----:B------:R-:W-:Y:S05]  /*1270*/  BSYNC.RELIABLE B2 ;  /* 0x0000000000027941 */ /* 0x000fea0003800100 */
.L_x_39:
[----:B------:R2:W-:Y:S02]  /*1280*/  @!P3 STS [UR8+0x24], R2 ;  /* 0x00002402ff00b988 */ /* 0x0005e40008000808 */
.L_x_42:
[----:B------:R-:W-:Y:S05]  /*1290*/  BSYNC.RECONVERGENT B3 ;  /* 0x0000000000037941 */ /* 0x000fea0003800200 */
.L_x_38:
[----:B------:R-:W-:Y:S05]  /*12a0*/  WARPSYNC.ALL ;  /* 0x0000000000007948 */ /* 0x000fea0003800000 */
[----:B------:R-:W-:Y:S01]  /*12b0*/  NOP ;  /* 0x0000000000007918 */ /* 0x000fe20000000000 */
[----:B------:R-:W-:Y:S04]  /*12c0*/  BSSY.RECONVERGENT B3, `(.L_x_43) ;  /* 0x000000e000037945 */ /* 0x000fe80003800200 */
[----:B------:R-:W-:Y:S05]  /*12d0*/  @P3 BRA `(.L_x_44) ;  /* 0x0000000000303947 */ /* 0x000fea0003800000 */
[----:B--2--5:R-:W2:Y:S01]  /*12e0*/  LDS R3, [UR8+0x34] ;  /* 0x00003408ff037984 */ /* 0x024ea20008000800 */
[----:B---3--:R-:W3:Y:S03]  /*12f0*/  LDC.64 R4, c[0x0][0x3b8] ;  /* 0x0000ee00ff047b82 */ /* 0x008ee60000000a00 */
[----:B------:R-:W5:Y:S01]  /*1300*/  LDS R2, [UR8+0x1c] ;  /* 0x00001c08ff027984 */ /* 0x000f620008000800 */
[C---:B---3--:R-:W-:Y:S01]  /*1310*/  SHF.L.U64.HI R5, R4.reuse, 0x1, R5 ;  /* 0x0000000104057819 */ /* 0x048fe20000010205 */
[----:B------:R-:W-:-:S03]  /*1320*/  IMAD.SHL.U32 R4, R4, 0x2, RZ ;  /* 0x0000000204047824 */ /* 0x000fc600078e00ff */
[--C-:B----4-:R-:W-:Y:S02]  /*1330*/  SHF.R.U32.HI R7, RZ, 0x4, R5.reuse ;  /* 0x00000004ff077819 */ /* 0x110fe40000011605 */
[----:B------:R-:W-:-:S05]  /*1340*/  SHF.R.U64 R4, R4, 0x4, R5 ;  /* 0x0000000404047819 */ /* 0x000fca0000001205 */
[----:B------:R3:W-:Y:S01]  /*1350*/  STS [UR8+0xc], R4 ;  /* 0x00000c04ff007988 */ /* 0x0007e20008000808 */
[----:B--2---:R-:W-:Y:S02]  /*1360*/  LOP3.LUT R3, R3, 0x7, RZ, 0xb8, !PT ;  /* 0x0000000703037812 */ /* 0x004fe400078eb8ff */
[----:B-----5:R-:W-:-:S03]  /*1370*/  LOP3.LUT R2, R2, 0xf, R7, 0xb8, !PT ;  /* 0x0000000f02027812 */ /* 0x020fc600078eb807 */
[----:B------:R3:W-:Y:S04]  /*1380*/  STS [UR8+0x34], R3 ;  /* 0x00003403ff007988 */ /* 0x0007e80008000808 */
[----:B------:R3:W-:Y:S02]  /*1390*/  STS [UR8+0x1c], R2 ;  /* 0x00001c02ff007988 */ /* 0x0007e40008000808 */
.L_x_44:
[----:B------:R-:W-:Y:S05]  /*13a0*/  BSYNC.RECONVERGENT B3 ;  /* 0x0000000000037941 */ /* 0x000fea0003800200 */
.L_x_43:
[----:B------:R-:W-:Y:S04]  /*13b0*/  BSSY.RECONVERGENT B4, `(.L_x_45) ;  /* 0x000001a000047945 */ /* 0x000fe80003800200 */
[----:B------:R-:W-:Y:S04]  /*13c0*/  BSSY.RELIABLE B3, `(.L_x_46) ;  /* 0x0000015000037945 */ /* 0x000fe80003800100 */
[----:B------:R-:W-:Y:S05]  /*13d0*/  @P3 BRA `(.L_x_47) ;  /* 0x0000000000203947 */ /* 0x000fea0003800000 */
[----:B--23--:R-:W2:Y:S02]  /*13e0*/  LDS R2, [UR8+0x34] ;  /* 0x00003408ff027984 */ /* 0x00cea40008000800 */
[----:B--2---:R-:W-:-:S05]  /*13f0*/  LOP3.LUT R2, R2, 0x38, RZ, 0xb8, !PT ;  /* 0x0000003802027812 */ /* 0x004fca00078eb8ff */
[----:B------:R2:W-:Y:S01]  /*1400*/  STS [UR8+0x34], R2 ;  /* 0x00003402ff007988 */ /* 0x0005e20008000808 */
[----:B------:R-:W-:Y:S05]  /*1410*/  @P3 BRA `(.L_x_48) ;  /* 0x0000000000203947 */ /* 0x000fea0003800000 */
[----:B--2---:R-:W2:Y:S01]  /*1420*/  LDS R2, [UR8+0x8] ;  /* 0x00000808ff027984 */ /* 0x004ea20008000800 */
[----:B-----5:R-:W-:-:S05]  /*1430*/  IMAD.MOV.U32 R3, RZ, RZ, 0x780 ;  /* 0x00000780ff037424 */ /* 0x020fca00078e00ff */
[----:B--2---:R-:W-:-:S05]  /*1440*/  LOP3.LUT R2, R2, 0x300, R3, 0xd8, !PT ;  /* 0x0000030002027812 */ /* 0x004fca00078ed803 */
[----:B------:R2:W-:Y:S02]  /*1450*/  STS [UR8+0x8], R2 ;  /* 0x00000802ff007988 */ /* 0x0005e40008000808 */
.L_x_47:
[----:B------:R-:W-:Y:S05]  /*1460*/  @P3 BRA `(.L_x_49) ;  /* 0x0000000000283947 */ /* 0x000fea0003800000 */
[----:B--23--:R-:W2:Y:S02]  /*1470*/  LDS R2, [UR8+0x8] ;  /* 0x00000808ff027984 */ /* 0x00cea40008000800 */
[----:B--2---:R-:W-:-:S05]  /*1480*/  LOP3.LUT R2, R2, 0x1800, RZ, 0xb8, !PT ;  /* 0x0000180002027812 */ /* 0x004fca00078eb8ff */
[----:B------:R3:W-:Y:S02]  /*1490*/  STS [UR8+0x8], R2 ;  /* 0x00000802ff007988 */ /* 0x0007e40008000808 */
.L_x_48:
[----:B------:R-:W-:Y:S05]  /*14a0*/  @P3 BREAK.RELIABLE B3 ;  /* 0x0000000000033942 */ /* 0x000fea0003800100 */
[----:B------:R-:W-:Y:S05]  /*14b0*/  @P3 BRA `(.L_x_50) ;  /* 0x0000000000243947 */ /* 0x000fea0003800000 */
[----:B--23--:R-:W2:Y:S01]  /*14c0*/  LDS R2, [UR8+0x8] ;  /* 0x00000808ff027984 */ /* 0x00cea20008000800 */
[----:B-----5:R-:W-:-:S05]  /*14d0*/  IMAD.MOV.U32 R3, RZ, RZ, 0x6000 ;  /* 0x00006000ff037424 */ /* 0x020fca00078e00ff */
[----:B--2---:R-:W-:-:S04]  /*14e0*/  LOP3.LUT R2, R2, 0x6000, R3, 0xd8, !PT ;  /* 0x0000600002027812 */ /* 0x004fc800078ed803 */
[----:B------:R-:W-:-:S05]  /*14f0*/  LOP3.LUT R2, R2, 0x400000, RZ, 0xb8, !PT ;  /* 0x0040000002027812 */ /* 0x000fca00078eb8ff */
[----:B------:R2:W-:Y:S02]  /*1500*/  STS [UR8+0x8], R2 ;  /* 0x00000802ff007988 */ /* 0x0005e40008000808 */
.L_x_49:
[----:B------:R-:W-:Y:S05]  /*1510*/  BSYNC.RELIABLE B3 ;  /* 0x0000000000037941 */ /* 0x000fea0003800100 */
.L_x_46:
[----:B--23--:R-:W2:Y:S02]  /*1520*/  @!P3 LDS R2, [UR8+0x8] ;  /* 0x00000808ff02b984 */ /* 0x00cea40008000800 */
[----:B--2---:R-:W-:-:S05]  /*1530*/  @!P3 LOP3.LUT R2, R2, 0x8000, RZ, 0xb8, !PT ;  /* 0x000080000202b812 */ /* 0x004fca00078eb8ff */
[----:B------:R2:W-:Y:S02]  /*1540*/  @!P3 STS [UR8+0x8], R2 ;  /* 0x00000802ff00b988 */ /* 0x0005e40008000808 */
.L_x_50:
[----:B------:R-:W-:Y:S05]  /*1550*/  BSYNC.RECONVERGENT B4 ;  /* 0x0000000000047941 */ /* 0x000fea0003800200 */
.L_x_45:
[----:B------:R-:W-:Y:S05]  /*1560*/  WARPSYNC.ALL ;  /* 0x0000000000007948 */ /* 0x000fea0003800000 */
[----:B------:R-:W-:Y:S01]  /*1570*/  NOP ;  /* 0x0000000000007918 */ /* 0x000fe20000000000 */
[----:B------:R-:W-:-:S04]  /*1580*/  UIADD3 UR4, UPT, UPT, UR4, 0x100, URZ ;  /* 0x0000010004047890 */ /* 0x000fc8000fffe0ff */
[----:B------:R-:W-:-:S04]  /*1590*/  UIADD3 UR14, UP0, UPT, UR4, UR14, URZ ;  /* 0x0000000e040e7290 */ /* 0x000fc8000ff1e0ff */
[----:B------:R-:W-:Y:S01]  /*15a0*/  ULEA.HI.X.SX32 UR15, UR4, UR15, 0x1, UP0 ;  /* 0x0000000f040f7291 */ /* 0x000fe200080f0eff */
[----:B------:R-:W-:Y:S11]  /*15b0*/  @P0 BRA `(.L_x_51) ;  /* 0x0000000000300947 */ /* 0x000ff60003800000 */
[----:B--23--:R-:W2:Y:S01]  /*15c0*/  S2R R2, SR_LANEID ;  /* 0x0000000000027919 */ /* 0x00cea20000000000 */
[----:B------:R-:W-:Y:S05]  /*15d0*/  WARPSYNC.ALL ;  /* 0x0000000000007948 */ /* 0x000fea0003800000 */
[----:B------:R-:W-:Y:S01]  /*15e0*/  NOP ;  /* 0x0000000000007918 */ /* 0x000fe20000000000 */
[----:B--2---:R-:W-:-:S05]  /*15f0*/  IMAD.SHL.U32 R4, R2, 0x4, RZ ;  /* 0x0000000402047824 */ /* 0x004fca00078e00ff */
[----:B------:R-:W2:Y:S01]  /*1600*/  LDS R5, [R4+UR8] ;  /* 0x0000000804057984 */ /* 0x000ea20008000800 */
[----:B------:R-:W-:-:S05]  /*1610*/  IADD3 R2, P1, PT, R4, UR14, RZ ;  /* 0x0000000e04027c10 */ /* 0x000fca000ff3e0ff */
[----:B-----5:R-:W-:-:S05]  /*1620*/  IMAD.X R3, RZ, RZ, UR15, P1 ;  /* 0x0000000fff037e24 */ /* 0x020fca00088e06ff */
[----:B--2---:R2:W3:Y:S01]  /*1630*/  ATOMG.E.EXCH.STRONG.GPU PT, RZ, [R2], R5 ;  /* 0x0000000502ff73a8 */ /* 0x0044e200041ee100 */
[----:B------:R-:W-:-:S04]  /*1640*/  DEPBAR {5,4,3,2,1,0} ;  /* 0x0000003f0000791a */ /* 0x000fc80000000000 */
[----:B------:R-:W5:Y:S02]  /*1650*/  CCTL.E.C.LDCU.IV.DEEP [UR14] ;  /* 0x000000000e007540 */ /* 0x000f640009c08000 */
[----:B-----5:R2:W-:Y:S01]  /*1660*/  UTMACCTL.IV [UR14] ;  /* 0x000000000e0079b9 */ /* 0x0205e20008000000 */
[----:B------:R-:W-:Y:S01]  /*1670*/  NOP ;  /* 0x0000000000007918 */ /* 0x000fe20000000000 */
.L_x_51:
[----:B------:R-:W-:Y:S05]  /*1680*/  @P0 BRA `(.L_x_52) ;  /* 0x00000000000c0947 */ /* 0x000fea0003800000 */
[----:B------:R0:W-:Y:S01]  /*1690*/  UTMACMDFLUSH ;  /* 0x00000000000079b7 */ /* 0x0001e20000000000 */
[----:B------:R-:W-:Y:S05]  /*16a0*/  @P0 BRA `(.L_x_52) ;  /* 0x0000000000040947 */ /* 0x000fea0003800000 */
[----:B------:R-:W-:-:S04]  /*16b0*/  DEPBAR.LE SB0, 0x0 ;  /* 0x000080000000791a */ /* 0x000fc80000000000 */
.L_x_52:
[----:B------:R-:W-:Y:S05]  /*16c0*/  WARPSYNC.ALL ;  /* 0x0000000000007948 */ /* 0x000fea0003800000 */
[----:B------:R-:W-:Y:S01]  /*16d0*/  NOP ;  /* 0x0000000000007918 */ /* 0x000fe20000000000 */
[----:B---3--:R-:W-:Y:S01]  /*16e0*/  BAR.SYNC.DEFER_BLOCKING 0x0 ;  /* 0x0000000000007b1d */ /* 0x008fe20000010000 */
[----:B--2---:R-:W-:Y:S01]  /*16f0*/  SHF.R.U32.HI R2, RZ, 0x5, R0 ;  /* 0x00000005ff027819 */ /* 0x004fe20000011600 */
[----:B------:R-:W-:-:S03]  /*1700*/  UIADD3 UR7, UPT, UPT, UR8, 0x20020, URZ ;  /* 0x0002002008077890 */ /* 0x000fc6000fffe0ff */
[----:B------:R-:W-:Y:S01]  /*1710*/  R2UR UR9, R2 ;  /* 0x00000000020972ca */ /* 0x000fe200000e0000 */
[----:B------:R-:W-:Y:S01]  /*1720*/  VOTEU.ALL UP0, P3 ;  /* 0x0000000000ff7886 */ /* 0x000fe20001800000 */
[----:B------:R-:W-:Y:S01]  /*1730*/  UMOV UR4, 0x1 ;  /* 0x0000000100047882 */ /* 0x000fe20000000000 */
[----:B------:R-:W-:Y:S01]  /*1740*/  VOTEU.ALL UP1, P3 ;  /* 0x0000000000ff7886 */ /* 0x000fe20001820000 */
[----:B------:R-:W-:Y:S02]  /*1750*/  BSSY.RECONVERGENT B4, `(.L_x_53) ;  /* 0x0000018000047945 */ /* 0x000fe40003800200 */
[----:B------:R-:W-:-:S04]  /*1760*/  @!UP0 UIADD3 UR18, UPT, UPT, -UR4, 0x100000, URZ ;  /* 0x0010000004128890 */ /* 0x000fc8000fffe1ff */
[----:B------:R-:W-:Y:S02]  /*1770*/  @!UP0 USHF.L.U32 UR19, UR18, 0xb, URZ ;  /* 0x0000000b12138899 */ /* 0x000fe400080006ff */
[----:B------:R-:W-:Y:S02]  /*1780*/  @!UP0 USHF.L.U32 UR18, UR18, 0x1, URZ ;  /* 0x0000000112128899 */ /* 0x000fe400080006ff */
[----:B------:R-:W-:-:S04]  /*1790*/  @!UP0 UIADD3 UR4, UPT, UPT, -UR4, 0x100000, URZ ;  /* 0x0010000004048890 */ /* 0x000fc8000fffe1ff */
[----:B------:R-:W-:Y:S02]  /*17a0*/  @!UP0 USHF.L.U32 UR5, UR4, 0xb, URZ ;  /* 0x0000000b04058899 */ /* 0x000fe400080006ff */
[----:B------:R-:W-:Y:S01]  /*17b0*/  @!UP0 USHF.L.U32 UR4, UR4, 0x1, URZ ;  /* 0x0000000104048899 */ /* 0x000fe200080006ff */
[----:B------:R-:W-:Y:S01]  /*17c0*/  VOTEU.ALL UP0, P3 ;  /* 0x0000000000ff7886 */ /* 0x000fe20001800000 */
[----:B------:R-:W2:Y:S04]  /*17d0*/  FENCE.VIEW.ASYNC.S ;  /* 0x00000000000073c6 */ /* 0x000ea80000000000 */
[----:B--2---:R2:W3:Y:S06]  /*17e0*/  @!UP0 SYNCS.EXCH.64 URZ, [UR8+0x20000], UR18 ;  /* 0x0200001208ff85b2 */ /* 0x0044ec0008000100 */
[----:B------:R2:W3:Y:S02]  /*17f0*/  @!UP1 SYNCS.EXCH.64 URZ, [UR8+0x20020], UR4 ;  /* 0x0200200408ff95b2 */ /* 0x0004e40008000100 */
[----:B---3--:R-:W-:Y:S06]  /*1800*/  BAR.SYNC.DEFER_BLOCKING 0x0 ;  /* 0x0000000000007b1d */ /* 0x008fec0000010000 */
[----:B------:R-:W-:Y:S05]  /*1810*/  @P3 BRA `(.L_x_54) ;  /* 0x00000000002c3947 */ /* 0x000fea0003800000 */
[----:B--2---:R-:W-:Y:S02]  /*1820*/  UMOV UR4, 0x1 ;  /* 0x0000000100047882 */ /* 0x004fe40000000000 */
[----:B------:R-:W-:-:S04]  /*1830*/  UIADD3 UR18, UPT, UPT, -UR4, 0x100000, URZ ;  /* 0x0010000004127890 */ /* 0x000fc8000fffe1ff */
[----:B------:R-:W-:Y:S02]  /*1840*/  USHF.L.U32 UR19, UR18, 0xb, URZ ;  /* 0x0000000b12137899 */ /* 0x000fe400080006ff */
[----:B------:R-:W-:Y:S02]  /*1850*/  USHF.L.U32 UR18, UR18, 0x1, URZ ;  /* 0x0000000112127899 */ /* 0x000fe400080006ff */
[----:B------:R-:W-:-:S04]  /*1860*/  UIADD3 UR4, UPT, UPT, -UR4, 0x100000, URZ ;  /* 0x0010000004047890 */ /* 0x000fc8000fffe1ff */
[----:B------:R-:W-:Y:S02]  /*1870*/  USHF.L.U32 UR5, UR4, 0xb, URZ ;  /* 0x0000000b04057899 */ /* 0x000fe400080006ff */
[----:B------:R-:W-:Y:S01]  /*1880*/  USHF.L.U32 UR4, UR4, 0x1, URZ ;  /* 0x0000000104047899 */ /* 0x000fe200080006ff */
[----:B------:R-:W2:Y:S03]  /*1890*/  FENCE.VIEW.ASYNC.S ;  /* 0x00000000000073c6 */ /* 0x000ea60000000000 */
[----:B--2---:R3:W2:Y:S08]  /*18a0*/  SYNCS.EXCH.64 URZ, [UR8+0x20008], UR18 ;  /* 0x0200081208ff75b2 */ /* 0x0046b00008000100 */
[----:B------:R3:W4:Y:S02]  /*18b0*/  SYNCS.EXCH.64 URZ, [UR8+0x20028], UR4 ;  /* 0x0200280408ff75b2 */ /* 0x0007240008000100 */
[----:B---3--:R-:W-:Y:S01]  /*18c0*/  NOP ;  /* 0x0000000000007918 */ /* 0x008fe20000000000 */
.L_x_54:
[----:B--2---:R-:W-:Y:S05]  /*18d0*/  BSYNC.RECONVERGENT B4 ;  /* 0x0000000000047941 */ /* 0x004fea0003800200 */
.L_x_53:
[----:B----4-:R-:W-:Y:S06]  /*18e0*/  BAR.SYNC.DEFER_BLOCKING 0x0 ;  /* 0x0000000000007b1d */ /* 0x010fec0000010000 */
[----:B------:R-:W-:Y:S04]  /*18f0*/  BSSY.RECONVERGENT B4, `(.L_x_55) ;  /* 0x000000d000047945 */ /* 0x000fe80003800200 */
[----:B------:R-:W-:Y:S05]  /*1900*/  @P3 BRA `(.L_x_56) ;  /* 0x00000000002c3947 */ /* 0x000fea0003800000 */
[----:B------:R-:W-:Y:S02]  /*1910*/  UMOV UR4, 0x1 ;  /* 0x0000000100047882 */ /* 0x000fe40000000000 */
[----:B------:R-:W-:-:S04]  /*1920*/  UIADD3 UR18, UPT, UPT, -UR4, 0x100000, URZ ;  /* 0x0010000004127890 */ /* 0x000fc8000fffe1ff */
[----:B------:R-:W-:Y:S02]  /*1930*/  USHF.L.U32 UR19, UR18, 0xb, URZ ;  /* 0x0000000b12137899 */ /* 0x000fe400080006ff */
[----:B------:R-:W-:Y:S02]  /*1940*/  USHF.L.U32 UR18, UR18, 0x1, URZ ;  /* 0x0000000112127899 */ /* 0x000fe400080006ff */
[----:B------:R-:W-:-:S04]  /*1950*/  UIADD3 UR4, UPT, UPT, -UR4, 0x100000, URZ ;  /* 0x0010000004047890 */ /* 0x000fc8000fffe1ff */
[----:B------:R-:W-:Y:S02]  /*1960*/  USHF.L.U32 UR5, UR4, 0xb, URZ ;  /* 0x0000000b04057899 */ /* 0x000fe400080006ff */
[----:B------:R-:W-:Y:S01]  /*1970*/  USHF.L.U32 UR4, UR4, 0x1, URZ ;  /* 0x0000000104047899 */ /* 0x000fe200080006ff */
[----:B------:R-:W2:Y:S03]  /*1980*/  FENCE.VIEW.ASYNC.S ;  /* 0x00000000000073c6 */ /* 0x000ea60000000000 */
[----:B--2---:R2:W3:Y:S08]  /*1990*/  SYNCS.EXCH.64 URZ, [UR8+0x20010], UR18 ;  /* 0x0200101208ff75b2 */ /* 0x0044f00008000100 */
[----:B------:R2:W4:Y:S01]  /*19a0*/  SYNCS.EXCH.64 URZ, [UR8+0x20030], UR4 ;  /* 0x0200300408ff75b2 */ /* 0x0005220008000100 */
[----:B------:R-:W-:Y:S01]  /*19b0*/  NOP ;  /* 0x0000000000007918 */ /* 0x000fe20000000000 */
.L_x_56:
[----:B--2---:R-:W-:Y:S05]  /*19c0*/  BSYNC.RECONVERGENT B4 ;  /* 0x0000000000047941 */ /* 0x004fea0003800200 */
.L_x_55:
[----:B---34-:R-:W-:Y:S01]  /*19d0*/  BAR.SYNC.DEFER_BLOCKING 0x0 ;  /* 0x0000000000007b1d */ /* 0x018fe20000010000 */
[----:B------:R-:W-:Y:S01]  /*19e0*/  USHF.L.U32 UR23, UR13, 0x6, URZ ;  /* 0x000000060d177899 */ /* 0x000fe200080006ff */
[----:B------:R-:W-:Y:S01]  /*19f0*/  ISETP.GE.AND P0, PT, R6, 0x1, PT ;  /* 0x000000010600780c */ /* 0x000fe20003f06270 */
[----:B------:R-:W-:-:S03]  /*1a00*/  USHF.L.U32 UR6, UR16, 0x6, URZ ;  /* 0x0000000610067899 */ /* 0x000fc600080006ff */
        /* <DEDUP_REMOVED lines=13> */
.L_x_58:
[----:B--2---:R-:W-:Y:S05]  /*1ae0*/  BSYNC.RECONVERGENT B4 ;  /* 0x0000000000047941 */ /* 0x004fea0003800200 */
.L_x_57:
[----:B------:R-:W-:Y:S05]  /*1af0*/  @!P0 BRA `(.L_x_59) ;  /* 0x0000000c003c8947 */ /* 0x000fea0003800000 */
[----:B---34-:R-:W-:Y:S01]  /*1b00*/  BAR.SYNC.DEFER_BLOCKING 0x0 ;  /* 0x0000000000007b1d */ /* 0x018fe20000010000 */
[----:B------:R-:W-:Y:S01]  /*1b10*/  @!P3 IMAD.MOV.U32 R2, RZ, RZ, 0x8000 ;  /* 0x00008000ff02b424 */ /* 0x000fe200078e00ff */
[----:B------:R-:W-:Y:S01]  /*1b20*/  ELECT P1, URZ, PT ;  /* 0x0000000000ff782f */ /* 0x000fe20003820000 */
[----:B------:R-:W-:-:S03]  /*1b30*/  ULOP3.LUT UR4, UR9, 0x1, URZ, 0xc0, !UPT ;  /* 0x0000000109047892 */ /* 0x000fc6000f8ec0ff */
[C---:B------:R-:W-:Y:S02]  /*1b40*/  ISETP.LT.U32.AND P1, PT, R20.reuse, 0x40, P1 ;  /* 0x000000401400780c */ /* 0x040fe40000f21070 */
[----:B------:R-:W-:Y:S01]  /*1b50*/  ELECT P0, URZ, PT ;  /* 0x0000000000ff782f */ /* 0x000fe20003800000 */
[----:B------:R-:W-:Y:S02]  /*1b60*/  ULEA UR20, UR4, UR8, 0xd ;  /* 0x0000000804147291 */ /* 0x000fe4000f8e68ff */
[----:B------:R-:W-:Y:S01]  /*1b70*/  USHF.L.U32 UR22, UR4, 0x6, URZ ;  /* 0x0000000604167899 */ /* 0x000fe200080006ff */
[----:B------:R-:W-:Y:S01]  /*1b80*/  ISETP.LT.U32.AND P0, PT, R20, 0x20, P0 ;  /* 0x000000201400780c */ /* 0x000fe20000701070 */
[----:B------:R-:W-:Y:S01]  /*1b90*/  UIADD3 UR16, UPT, UPT, UR8, 0x10000, URZ ;  /* 0x0001000008107890 */ /* 0x000fe2000fffe0ff */
[----:B------:R-:W-:-:S05]  /*1ba0*/  UMOV UR18, UR6 ;  /* 0x0000000600127c82 */ /* 0x000fca0008000000 */
[----:B------:R-:W-:Y:S01]  /*1bb0*/  VOTEU.ANY UP0, P1 ;  /* 0x0000000000ff7886 */ /* 0x000fe20000800100 */
[----:B------:R2:W-:Y:S01]  /*1bc0*/  @!P3 SYNCS.ARRIVE.TRANS64 RZ, [UR8+0x20000], R2 ;  /* 0x02000002ffffb9a7 */ /* 0x0005e20008000008 */
[----:B------:R3:W-:Y:S06]  /*1bd0*/  MEMBAR.ALL.CTA ;  /* 0x0000000000007992 */ /* 0x0007ec0000008000 */
[----:B---3--:R-:W3:Y:S01]  /*1be0*/  FENCE.VIEW.ASYNC.S ;  /* 0x00000000000073c6 */ /* 0x008ee20000000000 */
[----:B------:R-:W-:Y:S01]  /*1bf0*/  @UP0 UIADD3 UR21, UPT, UPT, UR8, 0x20000, URZ ;  /* 0x0002000008150890 */ /* 0x000fe2000fffe0ff */
[----:B---3--:R-:W-:Y:S01]  /*1c00*/  VOTEU.ANY UP0, P1 ;  /* 0x0000000000ff7886 */ /* 0x008fe20000800100 */
[----:B------:R-:W-:Y:S01]  /*1c10*/  VOTEU.ANY UP1, P0 ;  /* 0x0000000000ff7886 */ /* 0x000fe20000020100 */
[----:B------:R-:W-:-:S04]  /*1c20*/  VOTEU.ANY UP2, P0 ;  /* 0x0000000000ff7886 */ /* 0x000fc80000040100 */
[----:B------:R-:W-:Y:S01]  /*1c30*/  @UP1 UIADD3 UR17, UPT, UPT, UR8, 0x20000, URZ ;  /* 0x0002000008111890 */ /* 0x000fe2000fffe0ff */
[----:B------:R-:W-:Y:S01]  /*1c40*/  @UP1 UMOV UR19, URZ ;  /* 0x000000ff00131c82 */ /* 0x000fe20008000000 */
[----:B------:R-:W-:Y:S06]  /*1c50*/  BAR.SYNC.DEFER_BLOCKING 0x0 ;  /* 0x0000000000007b1d */ /* 0x000fec0000010000 */
[----:B------:R2:W-:Y:S01]  /*1c60*/  @UP0 UTMALDG.2D [UR20], [UR10] ;  /* 0x000000140a0005b4 */ /* 0x0005e20008008000 */
[----:B------:R-:W-:Y:S01]  /*1c70*/  UISETP.NE.U32.AND UP0, UPT, UR9, URZ, UPT ;  /* 0x000000ff0900728c */ /* 0x000fe2000bf05070 */
[----:B------:R-:W-:Y:S06]  /*1c80*/  BAR.SYNC.DEFER_BLOCKING 0x0 ;  /* 0x0000000000007b1d */ /* 0x000fec0000010000 */
[----:B------:R2:W-:Y:S02]  /*1c90*/  @UP2 UTMALDG.2D [UR16], [UR32] ;  /* 0x00000010200025b4 */ /* 0x0005e40008008000 */
[----:B------:R-:W-:Y:S06]  /*1ca0*/  BAR.SYNC.DEFER_BLOCKING 0x0 ;  /* 0x0000000000007b1d */ /* 0x000fec0000010000 */
[----:B------:R-:W3:Y:S02]  /*1cb0*/  SYNCS.PHASECHK.TRANS64.TRYWAIT P0, [UR8+0x20000], RZ ;  /* 0x020000ffff0075a7 */ /* 0x000ee40008001108 */
[----:B--23--:R-:W-:Y:S05]  /*1cc0*/  @!P0 BRA `(.L_x_60) ;  /* 0x0000001000848947 */ /* 0x00cfea0003800000 */
.L_x_78:
[----:B------:R-:W-:Y:S05]  /*1cd0*/  BRA.U UP0, `(.L_x_61) ;  /* 0x0000000100c47547 */ /* 0x000fea000b800000 */
[----:B------:R-:W-:Y:S02]  /*1ce0*/  USHF.R.U32.HI UR18, URZ, 0x4, UR16 ;  /* 0x00000004ff127899 */ /* 0x000fe40008011610 */
[----:B------:R-:W-:Y:S02]  /*1cf0*/  USHF.R.U32.HI UR16, URZ, 0x4, UR8 ;  /* 0x00000004ff107899 */ /* 0x000fe40008011608 */
[----:B------:R-:W-:Y:S02]  /*1d00*/  USGXT.U32 UR18, UR18, 0xe ;  /* 0x0000000e1212789a */ /* 0x000fe40008000000 */
[----:B------:R-:W-:Y:S02]  /*1d10*/  USGXT.U32 UR16, UR16, 0xe ;  /* 0x0000000e1010789a */ /* 0x000fe40008000000 */
[----:B------:R-:W-:Y:S02]  /*1d20*/  UIADD3 UR56, UP1, UPT, UR18, 0x80, URZ ;  /* 0x0000008012387890 */ /* 0x000fe4000ff3e0ff */
[----:B------:R-:W-:Y:S01]  /*1d30*/  UIADD3 UR58, UP0, UPT, UR16, 0x2, URZ ;  /* 0x00000002103a7890 */ /* 0x000fe2000ff1e0ff */
[----:B------:R-:W-:Y:S01]  /*1d40*/  UMOV UR4, URZ ;  /* 0x000000ff00047c82 */ /* 0x000fe20008000000 */
[----:B------:R-:W-:-:S02]  /*1d50*/  UMOV UR5, URZ ;  /* 0x000000ff00057c82 */ /* 0x000fc40008000000 */
[----:B------:R-:W-:Y:S02]  /*1d60*/  UIADD3.X UR59, UPT, UPT, UR4, 0x40004040, URZ, UP0, !UPT ;  /* 0x40004040043b7890 */ /* 0x000fe400087fe4ff */
[----:B------:R-:W-:Y:S02]  /*1d70*/  UIADD3.X UR57, UPT, UPT, UR5, 0x40004040, URZ, UP1, !UPT ;  /* 0x4000404005397890 */ /* 0x000fe40008ffe4ff */
[----:B------:R-:W-:Y:S02]  /*1d80*/  UIADD3.64 UR4, UPT, UPT, UR58, 0x2, URZ ;  /* 0x000000023a047897 */ /* 0x000fe4000fffe0ff */
[----:B------:R-:W-:Y:S02]  /*1d90*/  UIADD3.64 UR34, UPT, UPT, UR56, 0x80, URZ ;  /* 0x0000008038227897 */ /* 0x000fe4000fffe0ff */
[----:B------:R-:W-:Y:S02]  /*1da0*/  UIADD3.64 UR36, UPT, UPT, UR58, 0x4, URZ ;  /* 0x000000043a247897 */ /* 0x000fe4000fffe0ff */
[----:B------:R-:W-:-:S02]  /*1db0*/  UIADD3.64 UR38, UPT, UPT, UR56, 0x100, URZ ;  /* 0x0000010038267897 */ /* 0x000fc4000fffe0ff */
[----:B------:R-:W-:Y:S02]  /*1dc0*/  UIADD3.64 UR40, UPT, UPT, UR58, 0x1fe, URZ ;  /* 0x000001fe3a287897 */ /* 0x000fe4000fffe0ff */
[----:B------:R-:W-:Y:S02]  /*1dd0*/  UIADD3.64 UR42, UPT, UPT, UR56, 0x180, URZ ;  /* 0x00000180382a7897 */ /* 0x000fe4000fffe0ff */
[----:B------:R-:W-:Y:S02]  /*1de0*/  UIADD3.64 UR44, UPT, UPT, UR58, 0x200, URZ ;  /* 0x000002003a2c7897 */ /* 0x000fe4000fffe0ff */
[----:B------:R-:W-:Y:S02]  /*1df0*/  UIADD3.64 UR46, UPT, UPT, UR56, 0x200, URZ ;  /* 0x00000200382e7897 */ /* 0x000fe4000fffe0ff */
[----:B------:R-:W-:Y:S02]  /*1e00*/  UIADD3.64 UR48, UPT, UPT, UR58, 0x202, URZ ;  /* 0x000002023a307897 */ /* 0x000fe4000fffe0ff */
[----:B------:R-:W-:Y:S01]  /*1e10*/  UIADD3.64 UR50, UPT, UPT, UR56, 0x280, URZ ;  /* 0x0000028038327897 */ /* 0x000fe2000fffe0ff */
[----:B------:R-:W-:Y:S01]  /*1e20*/  UMOV UR24, 0x0 ;  /* 0x0000000000187882 */ /* 0x000fe20000000000 */
[----:B------:R-:W-:Y:S01]  /*1e30*/  UMOV UR25, 0x4110010 ;  /* 0x0411001000197882 */ /* 0x000fe20000000000 */
[----:B------:R-:W-:Y:S01]  /*1e40*/  UIADD3.64 UR52, UPT, UPT, UR58, 0x204, URZ ;  /* 0x000002043a347897 */ /* 0x000fe2000fffe0ff */
[----:B------:R-:W-:Y:S01]  /*1e50*/  UMOV UR17, 0x40004040 ;  /* 0x4000404000117882 */ /* 0x000fe20000000000 */
[----:B------:R-:W-:Y:S01]  /*1e60*/  UIADD3.64 UR54, UPT, UPT, UR56, 0x300, URZ ;  /* 0x0000030038367897 */ /* 0x000fe2000fffe0ff */
[----:B------:R-:W-:Y:S01]  /*1e70*/  UMOV UR19, 0x40004040 ;  /* 0x4000404000137882 */ /* 0x000fe20000000000 */
[----:B------:R-:W-:Y:S01]  /*1e80*/  UMOV UR20, 0x0 ;  /* 0x0000000000147882 */ /* 0x000fe20000000000 */
[----:B------:R-:W-:Y:S01]  /*1e90*/  UMOV UR21, 0x4110010 ;  /* 0x0411001000157882 */ /* 0x000fe20000000000 */
[----:B------:R-:W-:Y:S01]  /*1ea0*/  UMOV UR28, 0x0 ;  /* 0x00000000001c7882 */ /* 0x000fe20000000000 */
[----:B------:R-:W-:Y:S01]  /*1eb0*/  UMOV UR29, 0x4110010 ;  /* 0x04110010001d7882 */ /* 0x000fe20000000000 */
[----:B------:R2:W-:Y:S01]  /*1ec0*/  UTCHMMA gdesc[UR16], gdesc[UR18], tmem[UR12], tmem[UR24], idesc[UR25], !UPT ;  /* 0x00ff1812100075ea */ /* 0x0005e2000f80000c */
[----:B------:R-:W-:Y:S01]  /*1ed0*/  UMOV UR26, 0x0 ;  /* 0x00000000001a7882 */ /* 0x000fe20000000000 */
[----:B------:R-:W-:Y:S01]  /*1ee0*/  UMOV UR27, 0x4110010 ;  /* 0x04110010001b7882 */ /* 0x000fe20000000000 */
[----:B------:R2:W-:Y:S01]  /*1ef0*/  UTCHMMA gdesc[UR58], gdesc[UR56], tmem[UR12], tmem[UR20], idesc[UR21], UPT ;  /* 0x00ff14383a0075ea */ /* 0x0005e2000b80000c */
        /* <DEDUP_REMOVED lines=12> */
[----:B------:R2:W-:Y:S01]  /*1fc0*/  UTCHMMA gdesc[UR48], gdesc[UR50], tmem[UR12], tmem[UR62], idesc[UR63], UPT ;  /* 0x00ff3e32300075ea */ /* 0x0005e2000b80000c */
[----:B------:R2:W-:Y:S01]  /*1fd0*/  UTCHMMA gdesc[UR52], gdesc[UR54], tmem[UR12], tmem[UR64], idesc[UR65], UPT ;  /* 0x00ff4036340075ea */ /* 0x0005e2000b80000c */
[----:B------:R-:W-:Y:S01]  /*1fe0*/  NOP ;  /* 0x0000000000007918 */ /* 0x000fe20000000000 */
.L_x_61:
[----:B------:R-:W-:Y:S01]  /*1ff0*/  ELECT P0, URZ, PT ;  /* 0x0000000000ff782f */ /* 0x000fe20003800000 */
[----:B--2---:R-:W-:Y:S01]  /*2000*/  UMOV UR4, UR7 ;  /* 0x0000000700047c82 */ /* 0x004fe20008000000 */
[----:B------:R-:W-:Y:S02]  /*2010*/  UMOV UR5, URZ ;  /* 0x000000ff00057c82 */ /* 0x000fe40008000000 */
[----:B------:R-:W-:-:S13]  /*2020*/  ISETP.LT.U32.AND P0, PT, R20, 0x20, P0 ;  /* 0x000000201400780c */ /* 0x000fda0000701070 */
[----:B------:R-:W-:Y:S01]  /*2030*/  VOTEU.ANY UP0, P0 ;  /* 0x0000000000ff7886 */ /* 0x000fe20000000100 */
[----:B------:R-:W-:Y:S01]  /*2040*/  VOTEU.ANY UP1, P0 ;  /* 0x0000000000ff7886 */ /* 0x000fe20000020100 */
[----:B------:R-:W-:-:S03]  /*2050*/  ISETP.GE.U32.AND P0, PT, R6, 0x81, PT ;  /* 0x000000810600780c */ /* 0x000fc60003f06070 */
[----:B------:R-:W-:Y:S02]  /*2060*/  @UP0 UMOV UR4, UR4 ;  /* 0x0000000400040c82 */ /* 0x000fe40008000000 */
[----:B------:R2:W-:Y:S01]  /*2070*/  @UP1 UTCBAR [UR4], URZ ;  /* 0x000000ff040013e9 */ /* 0x0005e200080000ff */
[----:B------:R-:W-:Y:S06]  /*2080*/  BAR.SYNC.DEFER_BLOCKING 0x0 ;  /* 0x0000000000007b1d */ /* 0x000fec0000010000 */
[----:B------:R-:W3:Y:S02]  /*2090*/  SYNCS.PHASECHK.TRANS64.TRYWAIT P1, [UR8+0x20020], RZ ;  /* 0x020020ffff0075a7 */ /* 0x000ee40008021108 */
[----:B--23--:R-:W-:Y:S05]  /*20a0*/  @!P1 BRA `(.L_x_62) ;  /* 0x0000000c00989947 */ /* 0x00cfea0003800000 */
.L_x_79:
[----:B------:R-:W-:Y:S01]  /*20b0*/  IMAD.MOV.U32 R2, RZ, RZ, RZ ;  /* 0x000000ffff027224 */ /* 0x000fe200078e00ff */
[----:B------:R-:W-:Y:S06]  /*20c0*/  @!P0 BRA `(.L_x_59) ;  /* 0x0000000400c88947 */ /* 0x000fec0003800000 */
[----:B------:R-:W2:Y:S01]  /*20d0*/  LDCU UR34, c[0x0][0x3a0] ;  /* 0x00007400ff2277ac */ /* 0x000ea20008000800 */
[----:B------:R-:W-:Y:S01]  /*20e0*/  UMOV UR13, 0x1 ;  /* 0x00000001000d7882 */ /* 0x000fe20000000000 */
[----:B------:R-:W-:-:S05]  /*20f0*/  UMOV UR7, 0x80 ;  /* 0x0000008000077882 */ /* 0x000fca0000000000 */
.L_x_66:
[----:B------:R-:W-:Y:S01]  /*2100*/  BAR.SYNC.DEFER_BLOCKING 0x0 ;  /* 0x0000000000007b1d */ /* 0x000fe20000010000 */
[----:B------:R-:W-:Y:S01]  /*2110*/  ULEA UR35, UR13, UR8, 0x3 ;  /* 0x000000080d237291 */ /* 0x000fe2000f8e18ff */
[----:B-----5:R-:W-:Y:S01]  /*2120*/  @!P3 IMAD.MOV.U32 R3, RZ, RZ, 0x8000 ;  /* 0x00008000ff03b424 */ /* 0x020fe200078e00ff */
[----:B------:R-:W-:Y:S01]  /*2130*/  ELECT P1, URZ, PT ;  /* 0x0000000000ff782f */ /* 0x000fe20003820000 */
[----:B------:R-:W-:-:S03]  /*2140*/  ULEA UR16, UR13, UR8, 0xe ;  /* 0x000000080d107291 */ /* 0x000fc6000f8e70ff */
[----:B------:R-:W-:Y:S01]  /*2150*/  ISETP.LT.U32.AND P1, PT, R20, 0x40, P1 ;  /* 0x000000401400780c */ /* 0x000fe20000f21070 */
[----:B------:R-:W-:Y:S01]  /*2160*/  ULOP3.LUT UR22, UR9, 0x1, URZ, 0xc0, !UPT ;  /* 0x0000000109167892 */ /* 0x000fe2000f8ec0ff */
[----:B------:R-:W-:-:S03]  /*2170*/  ELECT P0, URZ, PT ;  /* 0x0000000000ff782f */ /* 0x000fc60003800000 */
[----:B------:R-:W-:Y:S02]  /*2180*/  ULEA UR20, UR22, UR16, 0xd ;  /* 0x0000001016147291 */ /* 0x000fe4000f8e68ff */
[----:B------:R-:W-:Y:S01]  /*2190*/  ULEA UR22, UR22, UR7, 0x6 ;  /* 0x0000000716167291 */ /* 0x000fe2000f8e30ff */
[----:B------:R-:W-:Y:S01]  /*21a0*/  ISETP.LT.U32.AND P0, PT, R20, 0x20, P0 ;  /* 0x000000201400780c */ /* 0x000fe20000701070 */
[----:B------:R-:W-:-:S04]  /*21b0*/  UIADD3 UR4, UPT, UPT, UR16, 0x10000, URZ ;  /* 0x0001000010047890 */ /* 0x000fc8000fffe0ff */
[----:B------:R-:W-:Y:S01]  /*21c0*/  VOTEU.ANY UP0, P1 ;  /* 0x0000000000ff7886 */ /* 0x000fe20000800100 */
[----:B------:R3:W-:Y:S01]  /*21d0*/  @!P3 SYNCS.ARRIVE.TRANS64 RZ, [UR35+0x20000], R3 ;  /* 0x02000003ffffb9a7 */ /* 0x0007e20008000023 */
[----:B------:R4:W-:Y:S06]  /*21e0*/  MEMBAR.ALL.CTA ;  /* 0x0000000000007992 */ /* 0x0009ec0000008000 */
[----:B----4-:R-:W4:Y:S01]  /*21f0*/  FENCE.VIEW.ASYNC.S ;  /* 0x00000000000073c6 */ /* 0x010f220000000000 */
[----:B------:R-:W-:Y:S01]  /*2200*/  @UP0 UIADD3 UR21, UPT, UPT, UR35, 0x20000, URZ ;  /* 0x0002000023150890 */ /* 0x000fe2000fffe0ff */
[----:B----4-:R-:W-:Y:S01]  /*2210*/  VOTEU.ANY UP0, P1 ;  /* 0x0000000000ff7886 */ /* 0x010fe20000800100 */
[----:B------:R-:W-:Y:S01]  /*2220*/  VOTEU.ANY UP1, P0 ;  /* 0x0000000000ff7886 */ /* 0x000fe20000020100 */
[----:B---3--:R-:W-:-:S04]  /*2230*/  IMAD.U32 R3, R2, -0x80000000, RZ ;  /* 0x8000000002037824 */ /* 0x008fc800078e00ff */
[----:B------:R-:W-:Y:S01]  /*2240*/  @UP1 UIADD3 UR5, UPT, UPT, UR35, 0x20000, URZ ;  /* 0x0002000023051890 */ /* 0x000fe2000fffe0ff */
[----:B------:R-:W-:Y:S01]  /*2250*/  VOTEU.ANY UP1, P0 ;  /* 0x0000000000ff7886 */ /* 0x000fe20000020100 */
[----:B------:R-:W-:Y:S06]  /*2260*/  BAR.SYNC.DEFER_BLOCKING 0x0 ;  /* 0x0000000000007b1d */ /* 0x000fec0000010000 */
[----:B------:R3:W-:Y:S01]  /*2270*/  @UP0 UTMALDG.2D [UR20], [UR10] ;  /* 0x000000140a0005b4 */ /* 0x0007e20008008000 */
[----:B------:R-:W-:Y:S01]  /*2280*/  UISETP.NE.U32.AND UP0, UPT, UR9, URZ, UPT ;  /* 0x000000ff0900728c */ /* 0x000fe2000bf05070 */
[----:B------:R-:W-:Y:S06]  /*2290*/  BAR.SYNC.DEFER_BLOCKING 0x0 ;  /* 0x0000000000007b1d */ /* 0x000fec0000010000 */
[----:B------:R3:W-:Y:S02]  /*22a0*/  @UP1 UTMALDG.2D [UR4], [UR32] ;  /* 0x00000004200015b4 */ /* 0x0007e40008008000 */
[----:B------:R-:W-:Y:S06]  /*22b0*/  BAR.SYNC.DEFER_BLOCKING 0x0 ;  /* 0x0000000000007b1d */ /* 0x000fec0000010000 */
[----:B------:R-:W4:Y:S02]  /*22c0*/  SYNCS.PHASECHK.TRANS64.TRYWAIT P0, [UR35+0x20000], R3 ;  /* 0x02000003ff0075a7 */ /* 0x000f240008001123 */
[----:B---34-:R-:W-:Y:S05]  /*22d0*/  @!P0 BRA `(.L_x_63) ;  /* 0x0000000c00188947 */ /* 0x018fea0003800000 */
.L_x_80:
        /* <DEDUP_REMOVED lines=8> */
[----:B------:R-:W-:Y:S01]  /*2360*/  UMOV UR5, URZ ;  /* 0x000000ff00057c82 */ /* 0x000fe20008000000 */
[----:B------:R-:W-:-:S02]  /*2370*/  UIADD3.X UR29, UPT, UPT, UR4, 0x40004040, URZ, UP0, !UPT ;  /* 0x40004040041d7890 */ /* 0x000fc400087fe4ff */
[----:B------:R-:W-:Y:S02]  /*2380*/  UIADD3 UR42, UP3, UPT, UR28, 0x2, URZ ;  /* 0x000000021c2a7890 */ /* 0x000fe4000ff7e0ff */
[----:B------:R-:W-:Y:S02]  /*2390*/  UIADD3.X UR27, UPT, UPT, UR5, 0x40004040, URZ, UP1, !UPT ;  /* 0x40004040051b7890 */ /* 0x000fe40008ffe4ff */
[----:B------:R-:W-:Y:S02]  /*23a0*/  UIADD3 UR44, UP2, UPT, UR26, 0x80, URZ ;  /* 0x000000801a2c7890 */ /* 0x000fe4000ff5e0ff */
[----:B------:R-:W-:Y:S02]  /*23b0*/  UIADD3 UR46, UP6, UPT, UR28, 0x4, URZ ;  /* 0x000000041c2e7890 */ /* 0x000fe4000ffde0ff */
[----:B------:R-:W-:Y:S02]  /*23c0*/  UIADD3 UR48, UP5, UPT, UR26, 0x100, URZ ;  /* 0x000001001a307890 */ /* 0x000fe4000ffbe0ff */
[----:B------:R-:W-:-:S02]  /*23d0*/  UIADD3 UR50, UP1, UPT, UR28, 0x1fe, URZ ;  /* 0x000001fe1c327890 */ /* 0x000fc4000ff3e0ff */
[----:B------:R-:W-:Y:S02]  /*23e0*/  UIADD3 UR52, UP0, UPT, UR26, 0x180, URZ ;  /* 0x000001801a347890 */ /* 0x000fe4000ff1e0ff */
[----:B------:R-:W-:Y:S02]  /*23f0*/  UIADD3.X UR43, UPT, UPT, UR29, URZ, URZ, UP3, !UPT ;  /* 0x000000ff1d2b7290 */ /* 0x000fe40009ffe4ff */
[----:B------:R-:W-:Y:S02]  /*2400*/  UIADD3 UR54, UP4, UPT, UR28, 0x200, URZ ;  /* 0x000002001c367890 */ /* 0x000fe4000ff9e0ff */
[----:B------:R-:W-:Y:S02]  /*2410*/  UIADD3 UR56, UP3, UPT, UR26, 0x200, URZ ;  /* 0x000002001a387890 */ /* 0x000fe4000ff7e0ff */
[----:B------:R-:W-:Y:S02]  /*2420*/  UIADD3.X UR45, UPT, UPT, UR27, URZ, URZ, UP2, !UPT ;  /* 0x000000ff1b2d7290 */ /* 0x000fe400097fe4ff */
[----:B------:R-:W-:-:S02]  /*2430*/  UIADD3.X UR47, UPT, UPT, UR29, URZ, URZ, UP6, !UPT ;  /* 0x000000ff1d2f7290 */ /* 0x000fc4000b7fe4ff */
[----:B------:R-:W-:Y:S02]  /*2440*/  UIADD3 UR58, UP2, UPT, UR28, 0x202, URZ ;  /* 0x000002021c3a7890 */ /* 0x000fe4000ff5e0ff */
[----:B------:R-:W-:Y:S02]  /*2450*/  UIADD3 UR60, UP6, UPT, UR26, 0x280, URZ ;  /* 0x000002801a3c7890 */ /* 0x000fe4000ffde0ff */
[----:B------:R-:W-:Y:S02]  /*2460*/  UIADD3.X UR49, UPT, UPT, UR27, URZ, URZ, UP5, !UPT ;  /* 0x000000ff1b317290 */ /* 0x000fe4000affe4ff */
[----:B------:R-:W-:Y:S02]  /*2470*/  UIADD3.X UR51, UPT, UPT, UR29, URZ, URZ, UP1, !UPT ;  /* 0x000000ff1d337290 */ /* 0x000fe40008ffe4ff */
[----:B------:R-:W-:Y:S02]  /*2480*/  UIADD3 UR4, UP5, UPT, UR28, 0x204, URZ ;  /* 0x000002041c047890 */ /* 0x000fe4000ffbe0ff */
[----:B------:R-:W-:-:S02]  /*2490*/  UIADD3 UR30, UP1, UPT, UR26, 0x300, URZ ;  /* 0x000003001a1e7890 */ /* 0x000fc4000ff3e0ff */
[----:B------:R-:W-:Y:S02]  /*24a0*/  UIADD3.X UR53, UPT, UPT, UR27, URZ, URZ, UP0, !UPT ;  /* 0x000000ff1b357290 */ /* 0x000fe400087fe4ff */
[----:B------:R-:W-:Y:S02]  /*24b0*/  UIADD3.X UR55, UPT, UPT, UR29, URZ, URZ, UP4, !UPT ;  /* 0x000000ff1d377290 */ /* 0x000fe4000a7fe4ff */
[----:B------:R-:W-:Y:S02]  /*24c0*/  UIADD3.X UR57, UPT, UPT, UR27, URZ, URZ, UP3, !UPT ;  /* 0x000000ff1b397290 */ /* 0x000fe40009ffe4ff */
[----:B------:R-:W-:Y:S02]  /*24d0*/  UIADD3.X UR59, UPT, UPT, UR29, URZ, URZ, UP2, !UPT ;  /* 0x000000ff1d3b7290 */ /* 0x000fe400097fe4ff */
[----:B------:R-:W-:Y:S01]  /*24e0*/  UIADD3.X UR61, UPT, UPT, UR27, URZ, URZ, UP6, !UPT ;  /* 0x000000ff1b3d7290 */ /* 0x000fe2000b7fe4ff */
[----:B------:R-:W-:Y:S01]  /*24f0*/  UMOV UR16, 0x0 ;  /* 0x0000000000107882 */ /* 0x000fe20000000000 */
[----:B------:R-:W-:Y:S01]  /*2500*/  UMOV UR17, 0x4110010 ;  /* 0x0411001000117882 */ /* 0x000fe20000000000 */
[----:B------:R-:W-:Y:S01]  /*2510*/  UMOV UR21, 0x40004040 ;  /* 0x4000404000157882 */ /* 0x000fe20000000000 */
[----:B------:R-:W-:Y:S01]  /*2520*/  UMOV UR25, 0x40004040 ;  /* 0x4000404000197882 */ /* 0x000fe20000000000 */
[----:B------:R-:W-:Y:S01]  /*2530*/  UIADD3.X UR5, UPT, UPT, UR29, URZ, URZ, UP5, !UPT ;  /* 0x000000ff1d057290 */ /* 0x000fe2000affe4ff */
[----:B------:R3:W-:Y:S01]  /*2540*/  UTCHMMA gdesc[UR20], gdesc[UR24], tmem[UR12], tmem[UR16], idesc[UR17], UPT ;  /* 0x00ff1018140075ea */ /* 0x0007e2000b80000c */
[----:B------:R-:W-:Y:S01]  /*2550*/  UIADD3.X UR31, UPT, UPT, UR27, URZ, URZ, UP1, !UPT ;  /* 0x000000ff1b1f7290 */ /* 0x000fe20008ffe4ff */
[----:B------:R-:W-:Y:S01]  /*2560*/  UMOV UR18, 0x0 ;  /* 0x0000000000127882 */ /* 0x000fe20000000000 */
[----:B------:R-:W-:Y:S01]  /*2570*/  UMOV UR19, 0x4110010 ;  /* 0x0411001000137882 */ /* 0x000fe20000000000 */
[----:B------:R-:W-:Y:S01]  /*2580*/  UMOV UR38, 0x0 ;  /* 0x0000000000267882 */ /* 0x000fe20000000000 */
[----:B------:R-:W-:Y:S01]  /*2590*/  UMOV UR39, 0x4110010 ;  /* 0x0411001000277882 */ /* 0x000fe20000000000 */
        /* <DEDUP_REMOVED lines=18> */
.L_x_64:
[----:B------:R-:W-:Y:S01]  /*26c0*/  ELECT P0, URZ, PT ;  /* 0x0000000000ff782f */ /* 0x000fe20003800000 */
[----:B---3--:R-:W-:-:S03]  /*26d0*/  UIADD3 UR4, UPT, UPT, UR35, 0x20020, URZ ;  /* 0x0002002023047890 */ /* 0x008fc6000fffe0ff */
[----:B------:R-:W-:Y:S01]  /*26e0*/  ISETP.LT.U32.AND P0, PT, R20, 0x20, P0 ;  /* 0x000000201400780c */ /* 0x000fe20000701070 */
[----:B------:R-:W-:-:S12]  /*26f0*/  UMOV UR5, URZ ;  /* 0x000000ff00057c82 */ /* 0x000fd80008000000 */
[----:B------:R-:W-:Y:S01]  /*2700*/  VOTEU.ANY UP0, P0 ;  /* 0x0000000000ff7886 */ /* 0x000fe20000000100 */
[----:B------:R-:W-:-:S04]  /*2710*/  VOTEU.ANY UP1, P0 ;  /* 0x0000000000ff7886 */ /* 0x000fc80000020100 */
[----:B------:R-:W-:Y:S02]  /*2720*/  @UP0 UMOV UR4, UR4 ;  /* 0x0000000400040c82 */ /* 0x000fe40008000000 */
[----:B------:R3:W-:Y:S01]  /*2730*/  @UP1 UTCBAR [UR4], URZ ;  /* 0x000000ff040013e9 */ /* 0x0007e200080000ff */
[----:B------:R-:W-:Y:S06]  /*2740*/  BAR.SYNC.DEFER_BLOCKING 0x0 ;  /* 0x0000000000007b1d */ /* 0x000fec0000010000 */
[----:B------:R-:W4:Y:S02]  /*2750*/  SYNCS.PHASECHK.TRANS64.TRYWAIT P0, [UR35+0x20020], R3 ;  /* 0x02002003ff0075a7 */ /* 0x000f240008001123 */
[----:B---34-:R-:W-:Y:S05]  /*2760*/  @!P0 BRA `(.L_x_65) ;  /* 0x0000000800008947 */ /* 0x018fea0003800000 */
.L_x_81:
[----:B------:R-:W-:Y:S02]  /*2770*/  UIADD3 UR13, UPT, UPT, UR13, 0x1, URZ ;  /* 0x000000010d0d7890 */ /* 0x000fe4000fffe0ff */
[----:B------:R-:W-:Y:S02]  /*2780*/  UIADD3 UR7, UPT, UPT, UR7, 0x80, URZ ;  /* 0x0000008007077890 */ /* 0x000fe4000fffe0ff */
[----:B------:R-:W-:-:S04]  /*2790*/  UISETP.NE.U32.AND UP0, UPT, UR13, 0x4, UPT ;  /* 0x000000040d00788c */ /* 0x000fc8000bf05070 */
[----:B------:R-:W-:Y:S02]  /*27a0*/  USEL UR13, UR13, URZ, UP0 ;  /* 0x000000ff0d0d7287 */ /* 0x000fe40008000000 */
[----:B------:R-:W-:Y:S02]  /*27b0*/  USEL UR4, URZ, 0x1, UP0 ;  /* 0x00000001ff047887 */ /* 0x000fe40008000000 */
[----:B--2---:R-:W-:-:S04]  /*27c0*/  UISETP.GE.AND UP0, UPT, UR7, UR34, UPT ;  /* 0x000000220700728c */ /* 0x004fc8000bf06270 */
[----:B------:R-:W-:-:S05]  /*27d0*/  LOP3.LUT R2, R2, UR4, RZ, 0x3c, !PT ;  /* 0x0000000402027c12 */ /* 0x000fca000f8e3cff */
[----:B------:R-:W-:Y:S05]  /*27e0*/  BRA.U !UP0, `(.L_x_66) ;  /* 0xfffffff908447547 */ /* 0x000fea000b83ffff */
.L_x_59:
[----:B---34-:R-:W-:Y:S06]  /*27f0*/  BAR.SYNC.DEFER_BLOCKING 0x0 ;  /* 0x0000000000007b1d */ /* 0x018fec0000010000 */
[----:B------:R-:W-:Y:S04]  /*2800*/  BSSY.RECONVERGENT B4, `(.L_x_67) ;  /* 0x0000004000047945 */ /* 0x000fe80003800200 */
[----:B------:R-:W-:Y:S05]  /*2810*/  @P3 BRA `(.L_x_68) ;  /* 0x0000000000083947 */ /* 0x000fea0003800000 */
[----:B------:R-:W2:Y:S02]  /*2820*/  SYNCS.CCTL.IV [UR8+0x20000] ;  /* 0x02000000ff0079b1 */ /* 0x000ea40008000008 */
[----:B--2---:R-:W2:Y:S02]  /*2830*/  SYNCS.CCTL.IV [UR8+0x20020] ;  /* 0x02002000ff0079b1 */ /* 0x004ea40008000008 */
.L_x_68:
[----:B------:R-:W-:Y:S05]  /*2840*/  BSYNC.RECONVERGENT B4 ;  /* 0x0000000000047941 */ /* 0x000fea0003800200 */
.L_x_67:
[----:B--2---:R-:W-:Y:S06]  /*2850*/  BAR.SYNC.DEFER_BLOCKING 0x0 ;  /* 0x0000000000007b1d */ /* 0x004fec0000010000 */
[----:B------:R-:W-:Y:S04]  /*2860*/  BSSY.RECONVERGENT B4, `(.L_x_69) ;  /* 0x0000004000047945 */ /* 0x000fe80003800200 */
[----:B------:R-:W-:Y:S05]  /*2870*/  @P3 BRA `(.L_x_70) ;  /* 0x0000000000083947 */ /* 0x000fea0003800000 */
[----:B------:R-:W2:Y:S02]  /*2880*/  SYNCS.CCTL.IV [UR8+0x20008] ;  /* 0x02000800ff0079b1 */ /* 0x000ea40008000008 */
[----:B--2---:R-:W2:Y:S02]  /*2890*/  SYNCS.CCTL.IV [UR8+0x20028] ;  /* 0x02002800ff0079b1 */ /* 0x004ea40008000008 */
.L_x_70:
[----:B------:R-:W-:Y:S05]  /*28a0*/  BSYNC.RECONVERGENT B4 ;  /* 0x0000000000047941 */ /* 0x000fea0003800200 */
.L_x_69:
[----:B--2---:R-:W-:Y:S06]  /*28b0*/  BAR.SYNC.DEFER_BLOCKING 0x0 ;  /* 0x0000000000007b1d */ /* 0x004fec0000010000 */
[----:B------:R-:W-:Y:S04]  /*28c0*/  BSSY.RECONVERGENT B4, `(.L_x_71) ;  /* 0x0000004000047945 */ /* 0x000fe80003800200 */
[----:B------:R-:W-:Y:S05]  /*28d0*/  @P3 BRA `(.L_x_72) ;  /* 0x0000000000083947 */ /* 0x000fea0003800000 */
[----:B------:R-:W2:Y:S02]  /*28e0*/  SYNCS.CCTL.IV [UR8+0x20010] ;  /* 0x02001000ff0079b1 */ /* 0x000ea40008000008 */
[----:B--2---:R-:W2:Y:S02]  /*28f0*/  SYNCS.CCTL.IV [UR8+0x20030] ;  /* 0x02003000ff0079b1 */ /* 0x004ea40008000008 */
.L_x_72:
[----:B------:R-:W-:Y:S05]  /*2900*/  BSYNC.RECONVERGENT B4 ;  /* 0x0000000000047941 */ /* 0x000fea0003800200 */
.L_x_71:
[----:B--2---:R-:W-:Y:S06]  /*2910*/  BAR.SYNC.DEFER_BLOCKING 0x0 ;  /* 0x0000000000007b1d */ /* 0x004fec0000010000 */
[----:B------:R-:W-:Y:S04]  /*2920*/  BSSY.RECONVERGENT B4, `(.L_x_73) ;  /* 0x0000004000047945 */ /* 0x000fe80003800200 */
[----:B------:R-:W-:Y:S05]  /*2930*/  @P3 BRA `(.L_x_74) ;  /* 0x0000000000083947 */ /* 0x000fea0003800000 */
[----:B------:R-:W2:Y:S02]  /*2940*/  SYNCS.CCTL.IV [UR8+0x20018] ;  /* 0x02001800ff0079b1 */ /* 0x000ea40008000008 */
[----:B--2---:R-:W2:Y:S02]  /*2950*/  SYNCS.CCTL.IV [UR8+0x20038] ;  /* 0x02003800ff0079b1 */ /* 0x004ea40008000008 */
.L_x_74:
[----:B------:R-:W-:Y:S05]  /*2960*/  BSYNC.RECONVERGENT B4 ;  /* 0x0000000000047941 */ /* 0x000fea0003800200 */
.L_x_73:
[----:B------:R-:W-:Y:S01]  /*2970*/  USHF.L.U32 UR4, UR9, 0x15, URZ ;  /* 0x0000001509047899 */ /* 0x000fe200080006ff */
[C---:B------:R-:W-:Y:S01]  /*2980*/  IMAD.SHL.U32 R2, R0.reuse, 0x40, RZ ;  /* 0x0000004000027824 */ /* 0x040fe200078e00ff */
[----:B------:R-:W-:Y:S01]  /*2990*/  USHF.L.U32 UR9, UR9, 0x3, URZ ;  /* 0x0000000309097899 */ /* 0x000fe200080006ff */
[C---:B------:R-:W-:Y:S01]  /*29a0*/  IMAD.SHL.U32 R21, R0.reuse, 0x2, RZ ;  /* 0x0000000200157824 */ /* 0x040fe200078e00ff */
[----:B------:R-:W-:Y:S01]  /*29b0*/  ULOP3.LUT UR4, UR4, 0x600000, URZ, 0xc0, !UPT ;  /* 0x0060000004047892 */ /* 0x000fe2000f8ec0ff */
[C---:B-----5:R-:W-:Y:S01]  /*29c0*/  IMAD.SHL.U32 R3, R0.reuse, 0x10, RZ ;  /* 0x0000001000037824 */ /* 0x060fe200078e00ff */
[----:B------:R-:W-:Y:S01]  /*29d0*/  ULOP3.LUT UR9, UR9, 0x20, URZ, 0xc0, !UPT ;  /* 0x0000002009097892 */ /* 0x000fe2000f8ec0ff */
[----:B------:R-:W-:Y:S01]  /*29e0*/  SHF.R.U32.HI R22, RZ, 0x1, R0 ;  /* 0x00000001ff167819 */ /* 0x000fe20000011600 */
[----:B------:R-:W-:Y:S01]  /*29f0*/  IMAD.SHL.U32 R0, R0, 0x80, RZ ;  /* 0x0000008000007824 */ /* 0x000fe200078e00ff */
[----:B------:R-:W-:Y:S01]  /*2a00*/  LOP3.LUT R2, R2, 0x1800, RZ, 0xc0, !PT ;  /* 0x0000180002027812 */ /* 0x000fe200078ec0ff */
[----:B------:R-:W-:Y:S01]  /*2a10*/  UIADD3 UR4, UPT, UPT, UR9, UR4, UR12 ;  /* 0x0000000409047290 */ /* 0x000fe2000fffe00c */
[----:B------:R-:W-:-:S02]  /*2a20*/  LOP3.LUT R21, R21, 0x20, RZ, 0xc0, !PT ;  /* 0x0000002015157812 */ /* 0x000fc400078ec0ff */
[----:B------:R-:W-:Y:S02]  /*2a30*/  ELECT P0, URZ, PT ;  /* 0x0000000000ff782f */ /* 0x000fe40003800000 */
[----:B------:R-:W-:Y:S01]  /*2a40*/  LOP3.LUT R2, R2, 0x70, R3, 0xf8, !PT ;  /* 0x0000007002027812 */ /* 0x000fe200078ef803 */
[----:B------:R-:W-:Y:S01]  /*2a50*/  UMOV UR9, UR6 ;  /* 0x0000000600097c82 */ /* 0x000fe20008000000 */
[----:B------:R-:W-:Y:S01]  /*2a60*/  LOP3.LUT R21, R21, 0x40, R22, 0xf8, !PT ;  /* 0x0000004015157812 */ /* 0x000fe200078ef816 */
[----:B------:R-:W-:Y:S01]  /*2a70*/  UMOV UR10, UR23 ;  /* 0x00000017000a7c82 */ /* 0x000fe20008000000 */
[----:B------:R-:W-:Y:S01]  /*2a80*/  ISETP.LT.U32.AND P0, PT, R20, 0x20, P0 ;  /* 0x000000201400780c */ /* 0x000fe20000701070 */
[----:B------:R-:W-:Y:S01]  /*2a90*/  LDTM.16dp32bit_t0_t15.x16 R4, tmem[UR4] ;  /* 0x00000004000479ee */ /* 0x000fe20008a00000 */
[----:B------:R-:W3:Y:S01]  /*2aa0*/  LDTM.16dp32bit_t16_t31.x16 R4, tmem[UR4+0x10] ;  /* 0x00001004000479ee */ /* 0x000ee20008a20000 */
[----:B------:R-:W-:Y:S01]  /*2ab0*/  LOP3.LUT R21, R2, R21, RZ, 0x3c, !PT ;  /* 0x0000001502157212 */ /* 0x000fe200078e3cff */
[----:B------:R-:W-:-:S03]  /*2ac0*/  NOP ;  /* 0x0000000000007918 */ /* 0x000fc60000000000 */
[----:B------:R-:W-:-:S04]  /*2ad0*/  LOP3.LUT R0, R21, 0x780, R0, 0xf8, !PT ;  /* 0x0000078015007812 */ /* 0x000fc800078ef800 */
[----:B------:R-:W-:Y:S02]  /*2ae0*/  LOP3.LUT R2, R0, 0x10, RZ, 0x3c, !PT ;  /* 0x0000001000027812 */ /* 0x000fe400078e3cff */
[----:B---3--:R-:W-:Y:S01]  /*2af0*/  VOTEU.ANY UP1, P0 ;  /* 0x0000000000ff7886 */ /* 0x008fe20000020100 */
[----:B------:R-:W-:Y:S01]  /*2b00*/  VOTEU.ANY UP0, P0 ;  /* 0x0000000000ff7886 */ /* 0x000fe20000000100 */
[----:B------:R-:W-:Y:S02]  /*2b10*/  F2FP.F16.F32.PACK_AB R4, R5, R4 ;  /* 0x000000040504723e */ /* 0x000fe400000000ff */
[----:B------:R-:W-:Y:S02]  /*2b20*/  F2FP.F16.F32.PACK_AB R5, R7, R6 ;  /* 0x000000060705723e */ /* 0x000fe400000000ff */
[----:B------:R-:W-:Y:S02]  /*2b30*/  F2FP.F16.F32.PACK_AB R12, R13, R12 ;  /* 0x0000000c0d0c723e */ /* 0x000fe400000000ff */
[----:B------:R-:W-:-:S02]  /*2b40*/  F2FP.F16.F32.PACK_AB R6, R9, R8 ;  /* 0x000000080906723e */ /* 0x000fc400000000ff */
[----:B------:R-:W-:Y:S02]  /*2b50*/  F2FP.F16.F32.PACK_AB R7, R11, R10 ;  /* 0x0000000a0b07723e */ /* 0x000fe400000000ff */
[----:B------:R-:W-:Y:S02]  /*2b60*/  F2FP.F16.F32.PACK_AB R13, R15, R14 ;  /* 0x0000000e0f0d723e */ /* 0x000fe400000000ff */
[----:B------:R-:W-:Y:S01]  /*2b70*/  F2FP.F16.F32.PACK_AB R14, R17, R16 ;  /* 0x00000010110e723e */ /* 0x000fe200000000ff */
[----:B--2---:R2:W-:Y:S01]  /*2b80*/  STS.128 [R0+UR8], R4 ;  /* 0x0000000400007988 */ /* 0x0045e20008000c08 */
[----:B------:R-:W-:-:S05]  /*2b90*/  F2FP.F16.F32.PACK_AB R15, R19, R18 ;  /* 0x00000012130f723e */ /* 0x000fca00000000ff */
[----:B------:R2:W-:Y:S01]  /*2ba0*/  STS.128 [R2+UR8], R12 ;  /* 0x0000000c02007988 */ /* 0x0005e20008000c08 */
[----:B------:R3:W-:Y:S06]  /*2bb0*/  MEMBAR.ALL.CTA ;  /* 0x0000000000007992 */ /* 0x0007ec0000008000 */
[----:B---3--:R-:W3:Y:S02]  /*2bc0*/  FENCE.VIEW.ASYNC.S ;  /* 0x00000000000073c6 */ /* 0x008ee40000000000 */
[----:B---3--:R-:W-:Y:S06]  /*2bd0*/  BAR.SYNC.DEFER_BLOCKING 0x0 ;  /* 0x0000000000007b1d */ /* 0x008fec0000010000 */
[----:B------:R2:W-:Y:S01]  /*2be0*/  @UP1 UTMASTG.2D [UR8], [UR14] ;  /* 0x000000080e0013b5 */ /* 0x0005e20008008000 */
[----:B------:R0:W-:Y:S01]  /*2bf0*/  UTMACMDFLUSH ;  /* 0x00000000000079b7 */ /* 0x0001e20000000000 */
[----:B------:R-:W-:-:S04]  /*2c00*/  DEPBAR.LE SB0, 0x0 ;  /* 0x000080000000791a */ /* 0x000fc80000000000 */
[----:B------:R-:W-:Y:S08]  /*2c10*/  BAR.SYNC.DEFER_BLOCKING 0x0 ;  /* 0x0000000000007b1d */ /* 0x000ff00000010000 */
[----:B------:R-:W-:Y:S06]  /*2c20*/  BAR.SYNC.DEFER_BLOCKING 0x0 ;  /* 0x0000000000007b1d */ /* 0x000fec0000010000 */
[----:B--2---:R-:W-:Y:S05]  /*2c30*/  @P2 BRA `(.L_x_75) ;  /* 0x0000000000a02947 */ /* 0x004fea0003800000 */
[----:B------:R-:W2:Y:S01]  /*2c40*/  S2UR UR5, SR_CgaCtaId ;  /* 0x00000000000579c3 */ /* 0x000ea20000008800 */
[----:B------:R-:W-:Y:S01]  /*2c50*/  NOP ;  /* 0x0000000000007918 */ /* 0x000fe20000000000 */
[----:B------:R-:W-:Y:S01]  /*2c60*/  UMOV UR4, 0x50 ;  /* 0x0000005000047882 */ /* 0x000fe20000000000 */
[----:B------:R-:W-:Y:S02]  /*2c70*/  IMAD.U32 R0, RZ, RZ, UR12 ;  /* 0x0000000cff007e24 */ /* 0x000fe4000f8e00ff */
[----:B------:R-:W-:Y:S02]  /*2c80*/  IMAD.MOV.U32 R3, RZ, RZ, 0x3 ;  /* 0x00000003ff037424 */ /* 0x000fe400078e00ff */
[----:B------:R-:W-:Y:S01]  /*2c90*/  IMAD.MOV.U32 R7, RZ, RZ, 0x1 ;  /* 0x00000001ff077424 */ /* 0x000fe200078e00ff */
[----:B------:R-:W-:-:S04]  /*2ca0*/  LOP3.LUT R0, R0, 0xffff, RZ, 0xc0, !PT ;  /* 0x0000ffff00007812 */ /* 0x000fc800078ec0ff */
[----:B------:R-:W-:-:S05]  /*2cb0*/  SHF.R.U32.HI R0, RZ, 0x5, R0 ;  /* 0x00000005ff007819 */ /* 0x000fca0000011600 */
[----:B------:R-:W-:Y:S01]  /*2cc0*/  VIADD R2, R0, 0x10 ;  /* 0x0000001000027836 */ /* 0x000fe20000000000 */
[----:B------:R-:W-:Y:S01]  /*2cd0*/  SHF.L.U32 R0, R3, R0, RZ ;  /* 0x0000000003007219 */ /* 0x000fe200000006ff */
[----:B--2---:R-:W-:-:S03]  /*2ce0*/  ULEA UR6, UR5, UR4, 0x18 ;  /* 0x0000000405067291 */ /* 0x004fc6000f8ec0ff */
[----:B------:R-:W-:-:S04]  /*2cf0*/  SHF.L.U32 R3, R7, R2, RZ ;  /* 0x0000000207037219 */ /* 0x000fc800000006ff */
[----:B------:R-:W-:Y:S02]  /*2d00*/  LOP3.LUT R0, R3, R0, RZ, 0xfc, !PT ;  /* 0x0000000003007212 */ /* 0x000fe400078efcff */
[----:B------:R-:W2:Y:S02]  /*2d10*/  LDS R5, [UR6] ;  /* 0x00000006ff057984 */ /* 0x000ea40008000800 */
[C---:B------:R-:W-:Y:S02]  /*2d20*/  LOP3.LUT R2, R0.reuse, 0xffff, RZ, 0xc0, !PT ;  /* 0x0000ffff00027812 */ /* 0x040fe400078ec0ff */
[----:B--2---:R-:W-:-:S04]  /*2d30*/  LOP3.LUT R3, R0, 0xffff, R5, 0x80, !PT ;  /* 0x0000ffff00037812 */ /* 0x004fc800078e8005 */
[----:B------:R-:W-:-:S13]  /*2d40*/  ISETP.NE.AND P0, PT, R3, R2, PT ;  /* 0x000000020300720c */ /* 0x000fda0003f05270 */
[----:B------:R-:W-:Y:S05]  /*2d50*/  @P0 BRA `(.L_x_76) ;  /* 0x0000000000500947 */ /* 0x000fea0003800000 */
[----:B------:R-:W-:Y:S02]  /*2d60*/  SHF.R.U32.HI R5, RZ, 0x10, R5 ;  /* 0x00000010ff057819 */ /* 0x000fe40000011605 */
[----:B------:R-:W-:-:S04]  /*2d70*/  SHF.R.U32.HI R2, RZ, 0x10, R0 ;  /* 0x00000010ff027819 */ /* 0x000fc80000011600 */
[----:B------:R-:W-:-:S04]  /*2d80*/  LOP3.LUT R5, R5, R2, RZ, 0xc0, !PT ;  /* 0x0000000205057212 */ /* 0x000fc800078ec0ff */
[----:B------:R-:W-:-:S13]  /*2d90*/  ISETP.NE.AND P0, PT, R5, R2, PT ;  /* 0x000000020500720c */ /* 0x000fda0003f05270 */
[----:B------:R-:W-:Y:S05]  /*2da0*/  @P0 BRA `(.L_x_77) ;  /* 0x0000000000300947 */ /* 0x000fea0003800000 */
[----:B------:R-:W-:Y:S01]  /*2db0*/  R2UR UR4, R0 ;  /* 0x00000000000472ca */ /* 0x000fe200000e0000 */
[----:B------:R-:W-:Y:S01]  /*2dc0*/  VOTEU.ANY UR5, UPT, PT ;  /* 0x0000000000057886 */ /* 0x000fe200038e0100 */
[----:B------:R-:W2:Y:S01]  /*2dd0*/  S2R R0, SR_LANEID ;  /* 0x0000000000007919 */ /* 0x000ea20000000000 */
[----:B------:R-:W-:-:S10]  /*2de0*/  UFLO.U32 UR5, UR5 ;  /* 0x00000005000572bd */ /* 0x000fd400080e0000 */
[----:B------:R-:W-:-:S06]  /*2df0*/  ULOP3.LUT UR4, URZ, UR4, URZ, 0x33, !UPT ;  /* 0x00000004ff047292 */ /* 0x000fcc000f8e33ff */
[----:B------:R-:W-:-:S04]  /*2e00*/  IMAD.U32 R2, RZ, RZ, UR4 ;  /* 0x00000004ff027e24 */ /* 0x000fc8000f8e00ff */
[----:B------:R-:W3:Y:S02]  /*2e10*/  REDUX UR7, R2 ;  /* 0x00000000020773c4 */ /* 0x000ee40000000000 */
[----:B------:R4:W-:Y:S01]  /*2e20*/  UTCATOMSWS.AND URZ, UR4 ;  /* 0x0000000400ff79e3 */ /* 0x0009e20008000000 */
[----:B--2---:R-:W-:Y:S01]  /*2e30*/  ISETP.EQ.U32.AND P0, PT, R0, UR5, PT ;  /* 0x0000000500007c0c */ /* 0x004fe2000bf02070 */
[----:B---3--:R-:W-:-:S12]  /*2e40*/  IMAD.U32 R0, RZ, RZ, UR7 ;  /* 0x00000007ff007e24 */ /* 0x008fd8000f8e00ff */
[----:B------:R4:W-:Y:S01]  /*2e50*/  @P0 ATOMS.AND RZ, [UR6], R0 ;  /* 0x00000000ffff098c */ /* 0x0009e2000a800006 */
[----:B------:R-:W-:Y:S05]  /*2e60*/  BRA `(.L_x_75) ;  /* 0x0000000000147947 */ /* 0x000fea0003800000 */
.L_x_77:
[----:B------:R-:W-:-:S07]  /*2e70*/  MOV R2, 0x2e90 ;  /* 0x00002e9000027802 */ /* 0x000fce0000000f00 */
[----:B-1----:R-:W-:Y:S05]  /*2e80*/  CALL.REL.NOINC `($__internal_0_$__cuda_sm10x_tcgen05_guardrail_trap_col_being_dealloced_not_returned_by_alloc) ;  /* 0x0000000000447944 */ /* 0x002fea0003c00000 */
[----:B------:R-:W-:Y:S05]  /*2e90*/  BRA `(.L_x_75) ;  /* 0x0000000000087947 */ /* 0x000fea0003800000 */
.L_x_76:
[----:B------:R-:W-:-:S07]  /*2ea0*/  MOV R2, 0x2ec0 ;  /* 0x00002ec000027802 */ /* 0x000fce0000000f00 */
[----:B-1----:R-:W-:Y:S05]  /*2eb0*/  CALL.REL.NOINC `($__internal_2_$__cuda_sm10x_tcgen05_guardrail_trap_unallocated_columns_being_dealloced) ;  /* 0x0000000000507944 */ /* 0x002fea0003c00000 */
.L_x_75:
[----:B------:R-:W-:Y:S01]  /*2ec0*/  NOP ;  /* 0x0000000000007918 */ /* 0x000fe20000000000 */
[----:B----4-:R-:W-:Y:S05]  /*2ed0*/  EXIT ;  /* 0x000000000000794d */ /* 0x010fea0003800000 */
.L_x_60:
[----:B------:R-:W2:Y:S02]  /*2ee0*/  SYNCS.PHASECHK.TRANS64.TRYWAIT P0, [UR8+0x20000], RZ ;  /* 0x020000ffff0075a7 */ /* 0x000ea40008001108 */
[----:B--2---:R-:W-:Y:S05]  /*2ef0*/  @!P0 BRA `(.L_x_60) ;  /* 0xfffffffc00f88947 */ /* 0x004fea000383ffff */
[----:B------:R-:W-:Y:S05]  /*2f00*/  BRA `(.L_x_78) ;  /* 0xffffffec00707947 */ /* 0x000fea000383ffff */
.L_x_62:
[----:B------:R-:W2:Y:S02]  /*2f10*/  SYNCS.PHASECHK.TRANS64.TRYWAIT P1, [UR8+0x20020], RZ ;  /* 0x020020ffff0075a7 */ /* 0x000ea40008021108 */
[----:B--2---:R-:W-:Y:S05]  /*2f20*/  @!P1 BRA `(.L_x_62) ;  /* 0xfffffffc00f89947 */ /* 0x004fea000383ffff */
[----:B------:R-:W-:Y:S05]  /*2f30*/  BRA `(.L_x_79) ;  /* 0xfffffff0005c7947 */ /* 0x000fea000383ffff */
.L_x_63:
[----:B------:R-:W3:Y:S02]  /*2f40*/  SYNCS.PHASECHK.TRANS64.TRYWAIT P0, [UR35+0x20000], R3 ;  /* 0x02000003ff0075a7 */ /* 0x000ee40008001123 */
[----:B---3--:R-:W-:Y:S05]  /*2f50*/  @!P0 BRA `(.L_x_63) ;  /* 0xfffffffc00f88947 */ /* 0x008fea000383ffff */
[----:B------:R-:W-:Y:S05]  /*2f60*/  BRA `(.L_x_80) ;  /* 0xfffffff000dc7947 */ /* 0x000fea000383ffff */
.L_x_65:
[----:B------:R-:W3:Y:S02]  /*2f70*/  SYNCS.PHASECHK.TRANS64.TRYWAIT P0, [UR35+0x20020], R3 ;  /* 0x02002003ff0075a7 */ /* 0x000ee40008001123 */
[----:B---3--:R-:W-:Y:S05]  /*2f80*/  @!P0 BRA `(.L_x_65) ;  /* 0xfffffffc00f88947 */ /* 0x008fea000383ffff */
[----:B------:R-:W-:Y:S05]  /*2f90*/  BRA `(.L_x_81) ;  /* 0xfffffff400f47947 */ /* 0x000fea000383ffff */
        .weak           $__internal_0_$__cuda_sm10x_tcgen05_guardrail_trap_col_being_dealloced_not_returned_by_alloc
        .type           $__internal_0_$__cuda_sm10x_tcgen05_guardrail_trap_col_being_dealloced_not_returned_by_alloc,@function
        .size           $__internal_0_$__cuda_sm10x_tcgen05_guardrail_trap_col_being_dealloced_not_returned_by_alloc,($__internal_1_$__cuda_sm10x_tcgen05_guardrail_trap_phase_invalid_during_alloc - $__internal_0_$__cuda_sm10x_tcgen05_guardrail_trap_col_being_dealloced_not_returned_by_alloc)
$__internal_0_$__cuda_sm10x_tcgen05_guardrail_trap_col_being_dealloced_not_returned_by_alloc:
[----:B------:R-:W-:Y:S05]  /*2fa0*/  BPT.TRAP 0x1 ;  /* 0x000000040000795c */ /* 0x000fea0000300000 */
[----:B------:R-:W-:-:S04]  /*2fb0*/  IMAD.MOV.U32 R3, RZ, RZ, 0x0 ;  /* 0x00000000ff037424 */ /* 0x000fc800078e00ff */
[----:B------:R-:W-:Y:S05]  /*2fc0*/  RET.REL.NODEC R2 `(gluon_tcgen05) ;  /* 0xffffffd0020c7950 */ /* 0x000fea0003c3ffff */
        .weak           $__internal_1_$__cuda_sm10x_tcgen05_guardrail_trap_phase_invalid_during_alloc
        .type           $__internal_1_$__cuda_sm10x_tcgen05_guardrail_trap_phase_invalid_during_alloc,@function
        .size           $__internal_1_$__cuda_sm10x_tcgen05_guardrail_trap_phase_invalid_during_alloc,($__internal_2_$__cuda_sm10x_tcgen05_guardrail_trap_unallocated_columns_being_dealloced - $__internal_1_$__cuda_sm10x_tcgen05_guardrail_trap_phase_invalid_during_alloc)
$__internal_1_$__cuda_sm10x_tcgen05_guardrail_trap_phase_invalid_during_alloc:
[----:B------:R-:W-:Y:S05]  /*2fd0*/  BPT.TRAP 0x1 ;  /* 0x000000040000795c */ /* 0x000fea0000300000 */
[----:B------:R-:W-:-:S04]  /*2fe0*/  IMAD.MOV.U32 R3, RZ, RZ, 0x0 ;  /* 0x00000000ff037424 */ /* 0x000fc800078e00ff */
[----:B------:R-:W-:Y:S05]  /*2ff0*/  RET.REL.NODEC R2 `(gluon_tcgen05) ;  /* 0xffffffd002007950 */ /* 0x000fea0003c3ffff */
        .weak           $__internal_2_$__cuda_sm10x_tcgen05_guardrail_trap_unallocated_columns_being_dealloced
        .type           $__internal_2_$__cuda_sm10x_tcgen05_guardrail_trap_unallocated_columns_being_dealloced,@function
        .size           $__internal_2_$__cuda_sm10x_tcgen05_guardrail_trap_unallocated_columns_being_dealloced,(.L_x_85 - $__internal_2_$__cuda_sm10x_tcgen05_guardrail_trap_unallocated_columns_being_dealloced)
$__internal_2_$__cuda_sm10x_tcgen05_guardrail_trap_unallocated_columns_being_dealloced:
[----:B------:R-:W-:Y:S05]  /*3000*/  BPT.TRAP 0x1 ;  /* 0x000000040000795c */ /* 0x000fea0000300000 */
[----:B------:R-:W-:-:S04]  /*3010*/  IMAD.MOV.U32 R3, RZ, RZ, 0x0 ;  /* 0x00000000ff037424 */ /* 0x000fc800078e00ff */
[----:B------:R-:W-:Y:S05]  /*3020*/  RET.REL.NODEC R2 `(gluon_tcgen05) ;  /* 0xffffffcc02f47950 */ /* 0x000fea0003c3ffff */
.L_x_82:
[----:B------:R-:W-:-:S00]  /*3030*/  BRA `(.L_x_82) ;  /* 0xfffffffc00fc7947 */ /* 0x000fc0000383ffff */
[----:B------:R-:W-:-:S00]  /*3040*/  NOP ;  /* 0x0000000000007918 */ /* 0x000fc00000000000 */
        /* <DEDUP_REMOVED lines=11> */
.L_x_85:


//--------------------- .nv.shared.gluon_tcgen05  --------------------------
	.section	.nv.shared.gluon_tcgen05,"aw",@nobits
	.sectionflags	@""
	.align	16
	.zero		1024


//--------------------- .nv.shared.reserved.0     --------------------------
	.section	.nv.shared.reserved.0,"aw",@nobits
	.align	8
	.weak		__nv_reservedSMEM_offset_0_alias
	.size		__nv_reservedSMEM_offset_0_alias, 0, 64
	.other		__nv_reservedSMEM_offset_0_alias,@"STO_CUDA_RESERVED_SHARED STV_DEFAULT"
__nv_reservedSMEM_offset_0_alias:
	.zero		0
.nv.shared.reserved.0:
	.zero		64
	.weak		__nv_reservedSMEM_allocation_phase
	.type		__nv_reservedSMEM_allocation_phase,@object
	.size		__nv_reservedSMEM_allocation_phase,(.L_0 - __nv_reservedSMEM_allocation_phase)
__nv_reservedSMEM_allocation_phase:
	.zero		1
.L_0:
	.zero		7
	.weak		__nv_reservedSMEM_devtool_atexit_pc
	.type		__nv_reservedSMEM_devtool_atexit_pc,@object
	.size		__nv_reservedSMEM_devtool_atexit_pc,(__nv_reservedSMEM_allocation_mask - __nv_reservedSMEM_devtool_atexit_pc)
__nv_reservedSMEM_devtool_atexit_pc:
	.zero		8
	.weak		__nv_reservedSMEM_allocation_mask
	.type		__nv_reservedSMEM_allocation_mask,@object
	.size		__nv_reservedSMEM_allocation_mask,(.L_2 - __nv_reservedSMEM_allocation_mask)
__nv_reservedSMEM_allocation_mask:
	.zero		4
.L_2:


//--------------------- .nv.constant0.gluon_tcgen05 --------------------------
	.section	.nv.constant0.gluon_tcgen05,"a",@progbits
	.sectionflags	@""
	.align	4
.nv.constant0.gluon_tcgen05:
	.zero		976


//--------------------- SYMBOLS --------------------------

	.type		.nv.reservedSmem.offset0,@object
	.size		.nv.reservedSmem.offset0,0x4
	.type		.nv.reservedSmem.cap,@object
	.size		.nv.reservedSmem.cap,0x4
